//
// Generated by NVIDIA NVVM Compiler
//
// Compiler Build ID: CL-36424714
// Cuda compilation tools, release 13.0, V13.0.88
// Based on NVVM 20.0.0
//

.version 9.0
.target sm_100
.address_size 64

	// .globl	_Z9transposePKiPiii
// _ZZ9transposePKiPiiiE4tile has been demoted
.extern .shared .align 16 .b8 sdata[];

.visible .entry _Z9transposePKiPiii(
	.param .u64 .ptr .align 1 _Z9transposePKiPiii_param_0,
	.param .u64 .ptr .align 1 _Z9transposePKiPiii_param_1,
	.param .u32 _Z9transposePKiPiii_param_2,
	.param .u32 _Z9transposePKiPiii_param_3
)
{
	.reg .pred 	%p<25>;
	.reg .b32 	%r<45>;
	.reg .b64 	%rd<21>;
	// demoted variable
	.shared .align 4 .b8 _ZZ9transposePKiPiiiE4tile[4224];
	ld.param.u64 	%rd3, [_Z9transposePKiPiii_param_0];
	ld.param.u64 	%rd4, [_Z9transposePKiPiii_param_1];
	ld.param.u32 	%r20, [_Z9transposePKiPiii_param_2];
	ld.param.u32 	%r19, [_Z9transposePKiPiii_param_3];
	cvta.to.global.u64 	%rd1, %rd3;
	cvta.to.global.u64 	%rd2, %rd4;
	mov.u32 	%r21, %ctaid.x;
	shl.b32 	%r1, %r21, 5;
	mov.u32 	%r2, %tid.x;
	add.s32 	%r3, %r1, %r2;
	mov.u32 	%r22, %ctaid.y;
	shl.b32 	%r4, %r22, 5;
	mov.u32 	%r5, %tid.y;
	add.s32 	%r23, %r4, %r5;
	setp.ge.s32 	%p1, %r3, %r19;
	shl.b32 	%r24, %r2, 2;
	mov.u32 	%r25, _ZZ9transposePKiPiiiE4tile;
	add.s32 	%r7, %r25, %r24;
	setp.ge.s32 	%p2, %r23, %r20;
	mad.lo.s32 	%r8, %r5, 132, %r7;
	or.pred  	%p3, %p1, %p2;
	@%p3 bra 	$L__BB0_2;
	mad.lo.s32 	%r26, %r23, %r19, %r3;
	mul.wide.s32 	%rd5, %r26, 4;
	add.s64 	%rd6, %rd1, %rd5;
	ld.global.u32 	%r27, [%rd6];
	st.shared.u32 	[%r8], %r27;
$L__BB0_2:
	setp.ge.s32 	%p4, %r3, %r19;
	add.s32 	%r9, %r23, 8;
	setp.ge.s32 	%p5, %r9, %r20;
	or.pred  	%p6, %p4, %p5;
	@%p6 bra 	$L__BB0_4;
	mad.lo.s32 	%r28, %r9, %r19, %r3;
	mul.wide.s32 	%rd7, %r28, 4;
	add.s64 	%rd8, %rd1, %rd7;
	ld.global.u32 	%r29, [%rd8];
	st.shared.u32 	[%r8+1056], %r29;
$L__BB0_4:
	setp.ge.s32 	%p7, %r3, %r19;
	add.s32 	%r10, %r23, 16;
	setp.ge.s32 	%p8, %r10, %r20;
	or.pred  	%p9, %p7, %p8;
	@%p9 bra 	$L__BB0_6;
	mad.lo.s32 	%r30, %r10, %r19, %r3;
	mul.wide.s32 	%rd9, %r30, 4;
	add.s64 	%rd10, %rd1, %rd9;
	ld.global.u32 	%r31, [%rd10];
	st.shared.u32 	[%r8+2112], %r31;
$L__BB0_6:
	setp.ge.s32 	%p10, %r3, %r19;
	add.s32 	%r11, %r23, 24;
	setp.ge.s32 	%p11, %r11, %r20;
	or.pred  	%p12, %p10, %p11;
	@%p12 bra 	$L__BB0_8;
	mad.lo.s32 	%r32, %r11, %r19, %r3;
	mul.wide.s32 	%rd11, %r32, 4;
	add.s64 	%rd12, %rd1, %rd11;
	ld.global.u32 	%r33, [%rd12];
	st.shared.u32 	[%r8+3168], %r33;
$L__BB0_8:
	bar.sync 	0;
	add.s32 	%r12, %r4, %r2;
	add.s32 	%r13, %r1, %r5;
	setp.ge.s32 	%p13, %r12, %r20;
	shl.b32 	%r34, %r2, 7;
	add.s32 	%r35, %r7, %r34;
	setp.ge.s32 	%p14, %r13, %r19;
	shl.b32 	%r36, %r5, 2;
	add.s32 	%r14, %r35, %r36;
	or.pred  	%p15, %p13, %p14;
	@%p15 bra 	$L__BB0_10;
	ld.shared.u32 	%r37, [%r14];
	mad.lo.s32 	%r38, %r13, %r20, %r12;
	mul.wide.s32 	%rd13, %r38, 4;
	add.s64 	%rd14, %rd2, %rd13;
	st.global.u32 	[%rd14], %r37;
$L__BB0_10:
	setp.ge.s32 	%p16, %r12, %r20;
	add.s32 	%r15, %r13, 8;
	setp.ge.s32 	%p17, %r15, %r19;
	or.pred  	%p18, %p16, %p17;
	@%p18 bra 	$L__BB0_12;
	ld.shared.u32 	%r39, [%r14+32];
	mad.lo.s32 	%r40, %r15, %r20, %r12;
	mul.wide.s32 	%rd15, %r40, 4;
	add.s64 	%rd16, %rd2, %rd15;
	st.global.u32 	[%rd16], %r39;
$L__BB0_12:
	setp.ge.s32 	%p19, %r12, %r20;
	add.s32 	%r16, %r13, 16;
	setp.ge.s32 	%p20, %r16, %r19;
	or.pred  	%p21, %p19, %p20;
	@%p21 bra 	$L__BB0_14;
	ld.shared.u32 	%r41, [%r14+64];
	mad.lo.s32 	%r42, %r16, %r20, %r12;
	mul.wide.s32 	%rd17, %r42, 4;
	add.s64 	%rd18, %rd2, %rd17;
	st.global.u32 	[%rd18], %r41;
$L__BB0_14:
	setp.ge.s32 	%p22, %r12, %r20;
	add.s32 	%r17, %r13, 24;
	setp.ge.s32 	%p23, %r17, %r19;
	or.pred  	%p24, %p22, %p23;
	@%p24 bra 	$L__BB0_16;
	ld.shared.u32 	%r43, [%r14+96];
	mad.lo.s32 	%r44, %r17, %r20, %r12;
	mul.wide.s32 	%rd19, %r44, 4;
	add.s64 	%rd20, %rd2, %rd19;
	st.global.u32 	[%rd20], %r43;
$L__BB0_16:
	ret;

}
	// .globl	_Z12parallel_ELLPiS_S_S_ii
.visible .entry _Z12parallel_ELLPiS_S_S_ii(
	.param .u64 .ptr .align 1 _Z12parallel_ELLPiS_S_S_ii_param_0,
	.param .u64 .ptr .align 1 _Z12parallel_ELLPiS_S_S_ii_param_1,
	.param .u64 .ptr .align 1 _Z12parallel_ELLPiS_S_S_ii_param_2,
	.param .u64 .ptr .align 1 _Z12parallel_ELLPiS_S_S_ii_param_3,
	.param .u32 _Z12parallel_ELLPiS_S_S_ii_param_4,
	.param .u32 _Z12parallel_ELLPiS_S_S_ii_param_5
)
{
	.reg .pred 	%p<11>;
	.reg .b32 	%r<112>;
	.reg .b64 	%rd<78>;

	ld.param.u64 	%rd5, [_Z12parallel_ELLPiS_S_S_ii_param_0];
	ld.param.u64 	%rd6, [_Z12parallel_ELLPiS_S_S_ii_param_1];
	ld.param.u64 	%rd7, [_Z12parallel_ELLPiS_S_S_ii_param_2];
	ld.param.u64 	%rd4, [_Z12parallel_ELLPiS_S_S_ii_param_3];
	ld.param.u32 	%r28, [_Z12parallel_ELLPiS_S_S_ii_param_4];
	ld.param.u32 	%r29, [_Z12parallel_ELLPiS_S_S_ii_param_5];
	cvta.to.global.u64 	%rd1, %rd7;
	cvta.to.global.u64 	%rd2, %rd6;
	cvta.to.global.u64 	%rd3, %rd5;
	mov.u32 	%r30, %ctaid.x;
	mov.u32 	%r31, %ntid.x;
	mov.u32 	%r32, %tid.x;
	mad.lo.s32 	%r1, %r30, %r31, %r32;
	setp.ge.s32 	%p1, %r1, %r28;
	@%p1 bra 	$L__BB1_14;
	setp.lt.s32 	%p2, %r29, 1;
	mov.b32 	%r111, 0;
	@%p2 bra 	$L__BB1_13;
	and.b32  	%r2, %r29, 7;
	setp.lt.u32 	%p3, %r29, 8;
	mov.b32 	%r106, 0;
	mov.u32 	%r111, %r106;
	@%p3 bra 	$L__BB1_5;
	and.b32  	%r106, %r29, 2147483640;
	neg.s32 	%r100, %r106;
	shl.b32 	%r5, %r28, 3;
	mov.b32 	%r111, 0;
	mul.wide.s32 	%rd13, %r28, 4;
	mov.u32 	%r99, %r1;
$L__BB1_4:
	.pragma "nounroll";
	mul.wide.s32 	%rd8, %r99, 4;
	add.s64 	%rd9, %rd3, %rd8;
	ld.global.u32 	%r37, [%rd9];
	add.s64 	%rd10, %rd2, %rd8;
	ld.global.u32 	%r38, [%rd10];
	mul.wide.s32 	%rd11, %r38, 4;
	add.s64 	%rd12, %rd1, %rd11;
	ld.global.u32 	%r39, [%rd12];
	mad.lo.s32 	%r40, %r39, %r37, %r111;
	add.s64 	%rd14, %rd9, %rd13;
	ld.global.u32 	%r41, [%rd14];
	add.s64 	%rd15, %rd10, %rd13;
	ld.global.u32 	%r42, [%rd15];
	mul.wide.s32 	%rd16, %r42, 4;
	add.s64 	%rd17, %rd1, %rd16;
	ld.global.u32 	%r43, [%rd17];
	mad.lo.s32 	%r44, %r43, %r41, %r40;
	add.s64 	%rd18, %rd14, %rd13;
	ld.global.u32 	%r45, [%rd18];
	add.s64 	%rd19, %rd15, %rd13;
	ld.global.u32 	%r46, [%rd19];
	mul.wide.s32 	%rd20, %r46, 4;
	add.s64 	%rd21, %rd1, %rd20;
	ld.global.u32 	%r47, [%rd21];
	mad.lo.s32 	%r48, %r47, %r45, %r44;
	add.s64 	%rd22, %rd18, %rd13;
	ld.global.u32 	%r49, [%rd22];
	add.s64 	%rd23, %rd19, %rd13;
	ld.global.u32 	%r50, [%rd23];
	mul.wide.s32 	%rd24, %r50, 4;
	add.s64 	%rd25, %rd1, %rd24;
	ld.global.u32 	%r51, [%rd25];
	mad.lo.s32 	%r52, %r51, %r49, %r48;
	add.s64 	%rd26, %rd22, %rd13;
	ld.global.u32 	%r53, [%rd26];
	add.s64 	%rd27, %rd23, %rd13;
	ld.global.u32 	%r54, [%rd27];
	mul.wide.s32 	%rd28, %r54, 4;
	add.s64 	%rd29, %rd1, %rd28;
	ld.global.u32 	%r55, [%rd29];
	mad.lo.s32 	%r56, %r55, %r53, %r52;
	add.s64 	%rd30, %rd26, %rd13;
	ld.global.u32 	%r57, [%rd30];
	add.s64 	%rd31, %rd27, %rd13;
	ld.global.u32 	%r58, [%rd31];
	mul.wide.s32 	%rd32, %r58, 4;
	add.s64 	%rd33, %rd1, %rd32;
	ld.global.u32 	%r59, [%rd33];
	mad.lo.s32 	%r60, %r59, %r57, %r56;
	add.s64 	%rd34, %rd30, %rd13;
	ld.global.u32 	%r61, [%rd34];
	add.s64 	%rd35, %rd31, %rd13;
	ld.global.u32 	%r62, [%rd35];
	mul.wide.s32 	%rd36, %r62, 4;
	add.s64 	%rd37, %rd1, %rd36;
	ld.global.u32 	%r63, [%rd37];
	mad.lo.s32 	%r64, %r63, %r61, %r60;
	add.s64 	%rd38, %rd34, %rd13;
	ld.global.u32 	%r65, [%rd38];
	add.s64 	%rd39, %rd35, %rd13;
	ld.global.u32 	%r66, [%rd39];
	mul.wide.s32 	%rd40, %r66, 4;
	add.s64 	%rd41, %rd1, %rd40;
	ld.global.u32 	%r67, [%rd41];
	mad.lo.s32 	%r111, %r67, %r65, %r64;
	add.s32 	%r100, %r100, 8;
	add.s32 	%r99, %r99, %r5;
	setp.ne.s32 	%p4, %r100, 0;
	@%p4 bra 	$L__BB1_4;
$L__BB1_5:
	setp.eq.s32 	%p5, %r2, 0;
	@%p5 bra 	$L__BB1_13;
	and.b32  	%r15, %r29, 3;
	setp.lt.u32 	%p6, %r2, 4;
	@%p6 bra 	$L__BB1_8;
	mad.lo.s32 	%r69, %r106, %r28, %r1;
	mul.wide.s32 	%rd42, %r69, 4;
	add.s64 	%rd43, %rd3, %rd42;
	ld.global.u32 	%r70, [%rd43];
	add.s64 	%rd44, %rd2, %rd42;
	ld.global.u32 	%r71, [%rd44];
	mul.wide.s32 	%rd45, %r71, 4;
	add.s64 	%rd46, %rd1, %rd45;
	ld.global.u32 	%r72, [%rd46];
	mad.lo.s32 	%r73, %r72, %r70, %r111;
	mul.wide.s32 	%rd47, %r28, 4;
	add.s64 	%rd48, %rd43, %rd47;
	ld.global.u32 	%r74, [%rd48];
	add.s64 	%rd49, %rd44, %rd47;
	ld.global.u32 	%r75, [%rd49];
	mul.wide.s32 	%rd50, %r75, 4;
	add.s64 	%rd51, %rd1, %rd50;
	ld.global.u32 	%r76, [%rd51];
	mad.lo.s32 	%r77, %r76, %r74, %r73;
	add.s64 	%rd52, %rd48, %rd47;
	ld.global.u32 	%r78, [%rd52];
	add.s64 	%rd53, %rd49, %rd47;
	ld.global.u32 	%r79, [%rd53];
	mul.wide.s32 	%rd54, %r79, 4;
	add.s64 	%rd55, %rd1, %rd54;
	ld.global.u32 	%r80, [%rd55];
	mad.lo.s32 	%r81, %r80, %r78, %r77;
	add.s64 	%rd56, %rd52, %rd47;
	ld.global.u32 	%r82, [%rd56];
	add.s64 	%rd57, %rd53, %rd47;
	ld.global.u32 	%r83, [%rd57];
	mul.wide.s32 	%rd58, %r83, 4;
	add.s64 	%rd59, %rd1, %rd58;
	ld.global.u32 	%r84, [%rd59];
	mad.lo.s32 	%r111, %r84, %r82, %r81;
	add.s32 	%r106, %r106, 4;
$L__BB1_8:
	setp.eq.s32 	%p7, %r15, 0;
	@%p7 bra 	$L__BB1_13;
	setp.eq.s32 	%p8, %r15, 1;
	@%p8 bra 	$L__BB1_11;
	mad.lo.s32 	%r86, %r106, %r28, %r1;
	mul.wide.s32 	%rd60, %r86, 4;
	add.s64 	%rd61, %rd3, %rd60;
	ld.global.u32 	%r87, [%rd61];
	add.s64 	%rd62, %rd2, %rd60;
	ld.global.u32 	%r88, [%rd62];
	mul.wide.s32 	%rd63, %r88, 4;
	add.s64 	%rd64, %rd1, %rd63;
	ld.global.u32 	%r89, [%rd64];
	mad.lo.s32 	%r90, %r89, %r87, %r111;
	mul.wide.s32 	%rd65, %r28, 4;
	add.s64 	%rd66, %rd61, %rd65;
	ld.global.u32 	%r91, [%rd66];
	add.s64 	%rd67, %rd62, %rd65;
	ld.global.u32 	%r92, [%rd67];
	mul.wide.s32 	%rd68, %r92, 4;
	add.s64 	%rd69, %rd1, %rd68;
	ld.global.u32 	%r93, [%rd69];
	mad.lo.s32 	%r111, %r93, %r91, %r90;
	add.s32 	%r106, %r106, 2;
$L__BB1_11:
	and.b32  	%r94, %r29, 1;
	setp.eq.b32 	%p9, %r94, 1;
	not.pred 	%p10, %p9;
	@%p10 bra 	$L__BB1_13;
	mad.lo.s32 	%r95, %r106, %r28, %r1;
	mul.wide.s32 	%rd70, %r95, 4;
	add.s64 	%rd71, %rd3, %rd70;
	ld.global.u32 	%r96, [%rd71];
	add.s64 	%rd72, %rd2, %rd70;
	ld.global.u32 	%r97, [%rd72];
	mul.wide.s32 	%rd73, %r97, 4;
	add.s64 	%rd74, %rd1, %rd73;
	ld.global.u32 	%r98, [%rd74];
	mad.lo.s32 	%r111, %r98, %r96, %r111;
$L__BB1_13:
	cvta.to.global.u64 	%rd75, %rd4;
	mul.wide.s32 	%rd76, %r1, 4;
	add.s64 	%rd77, %rd75, %rd76;
	st.global.u32 	[%rd77], %r111;
$L__BB1_14:
	ret;

}
	// .globl	_Z23parallel_count_sort_JDSPiS_S_S_ii
.visible .entry _Z23parallel_count_sort_JDSPiS_S_S_ii(
	.param .u64 .ptr .align 1 _Z23parallel_count_sort_JDSPiS_S_S_ii_param_0,
	.param .u64 .ptr .align 1 _Z23parallel_count_sort_JDSPiS_S_S_ii_param_1,
	.param .u64 .ptr .align 1 _Z23parallel_count_sort_JDSPiS_S_S_ii_param_2,
	.param .u64 .ptr .align 1 _Z23parallel_count_sort_JDSPiS_S_S_ii_param_3,
	.param .u32 _Z23parallel_count_sort_JDSPiS_S_S_ii_param_4,
	.param .u32 _Z23parallel_count_sort_JDSPiS_S_S_ii_param_5
)
{
	.reg .pred 	%p<73>;
	.reg .b32 	%r<198>;
	.reg .b64 	%rd<18>;

	ld.param.u64 	%rd5, [_Z23parallel_count_sort_JDSPiS_S_S_ii_param_0];
	ld.param.u64 	%rd2, [_Z23parallel_count_sort_JDSPiS_S_S_ii_param_1];
	ld.param.u64 	%rd3, [_Z23parallel_count_sort_JDSPiS_S_S_ii_param_2];
	ld.param.u64 	%rd4, [_Z23parallel_count_sort_JDSPiS_S_S_ii_param_3];
	ld.param.u32 	%r100, [_Z23parallel_count_sort_JDSPiS_S_S_ii_param_4];
	cvta.to.global.u64 	%rd1, %rd5;
	mov.u32 	%r1, %tid.x;
	mov.u32 	%r102, %ctaid.x;
	mov.u32 	%r2, %ntid.x;
	mad.lo.s32 	%r3, %r102, %r2, %r1;
	setp.ge.s32 	%p1, %r3, %r100;
	mov.b32 	%r166, -2147483648;
	@%p1 bra 	$L__BB2_2;
	mul.wide.s32 	%rd6, %r3, 4;
	add.s64 	%rd7, %rd1, %rd6;
	ld.global.u32 	%r166, [%rd7];
$L__BB2_2:
	add.s32 	%r104, %r2, %r100;
	add.s32 	%r105, %r104, -1;
	div.u32 	%r6, %r105, %r2;
	setp.lt.s32 	%p2, %r6, 1;
	mov.b32 	%r197, -1;
	@%p2 bra 	$L__BB2_49;
	shl.b32 	%r107, %r1, 2;
	mov.u32 	%r108, sdata;
	add.s32 	%r7, %r108, %r107;
	and.b32  	%r8, %r2, 7;
	add.s32 	%r9, %r8, -1;
	and.b32  	%r10, %r2, 3;
	and.b32  	%r11, %r2, 2040;
	and.b32  	%r12, %r2, 1;
	mov.b32 	%r167, 0;
	mov.u32 	%r196, %r167;
$L__BB2_4:
	mul.lo.s32 	%r15, %r167, %r2;
	add.s32 	%r16, %r15, %r1;
	setp.ge.u32 	%p3, %r16, %r100;
	mov.b32 	%r169, 2147483647;
	@%p3 bra 	$L__BB2_6;
	mul.wide.u32 	%rd8, %r16, 4;
	add.s64 	%rd9, %rd1, %rd8;
	ld.global.u32 	%r169, [%rd9];
$L__BB2_6:
	setp.lt.u32 	%p4, %r2, 8;
	st.shared.u32 	[%r7], %r169;
	bar.sync 	0;
	mov.b32 	%r188, 0;
	@%p4 bra 	$L__BB2_25;
	mov.b32 	%r170, 0;
$L__BB2_8:
	.pragma "nounroll";
	shl.b32 	%r114, %r170, 2;
	add.s32 	%r21, %r108, %r114;
	ld.shared.u32 	%r22, [%r21];
	setp.gt.s32 	%p5, %r166, %r22;
	mov.b32 	%r172, 1;
	@%p5 bra 	$L__BB2_10;
	setp.eq.s32 	%p6, %r166, %r22;
	add.s32 	%r116, %r170, %r15;
	setp.lt.u32 	%p7, %r3, %r116;
	and.pred  	%p8, %p7, %p6;
	selp.u32 	%r172, 1, 0, %p8;
$L__BB2_10:
	add.s32 	%r25, %r172, %r196;
	ld.shared.u32 	%r26, [%r21+4];
	setp.gt.s32 	%p9, %r166, %r26;
	mov.b32 	%r173, 1;
	@%p9 bra 	$L__BB2_12;
	add.s32 	%r118, %r170, %r15;
	setp.eq.s32 	%p10, %r166, %r26;
	add.s32 	%r119, %r118, 1;
	setp.lt.u32 	%p11, %r3, %r119;
	and.pred  	%p12, %p11, %p10;
	selp.u32 	%r173, 1, 0, %p12;
$L__BB2_12:
	add.s32 	%r29, %r173, %r25;
	ld.shared.u32 	%r30, [%r21+8];
	setp.gt.s32 	%p13, %r166, %r30;
	mov.b32 	%r174, 1;
	@%p13 bra 	$L__BB2_14;
	add.s32 	%r121, %r170, %r15;
	setp.eq.s32 	%p14, %r166, %r30;
	add.s32 	%r122, %r121, 2;
	setp.lt.u32 	%p15, %r3, %r122;
	and.pred  	%p16, %p15, %p14;
	selp.u32 	%r174, 1, 0, %p16;
$L__BB2_14:
	add.s32 	%r33, %r174, %r29;
	ld.shared.u32 	%r34, [%r21+12];
	setp.gt.s32 	%p17, %r166, %r34;
	mov.b32 	%r175, 1;
	@%p17 bra 	$L__BB2_16;
	add.s32 	%r124, %r170, %r15;
	setp.eq.s32 	%p18, %r166, %r34;
	add.s32 	%r125, %r124, 3;
	setp.lt.u32 	%p19, %r3, %r125;
	and.pred  	%p20, %p19, %p18;
	selp.u32 	%r175, 1, 0, %p20;
$L__BB2_16:
	add.s32 	%r37, %r175, %r33;
	ld.shared.u32 	%r38, [%r21+16];
	setp.gt.s32 	%p21, %r166, %r38;
	mov.b32 	%r176, 1;
	@%p21 bra 	$L__BB2_18;
	add.s32 	%r127, %r170, %r15;
	setp.eq.s32 	%p22, %r166, %r38;
	add.s32 	%r128, %r127, 4;
	setp.lt.u32 	%p23, %r3, %r128;
	and.pred  	%p24, %p23, %p22;
	selp.u32 	%r176, 1, 0, %p24;
$L__BB2_18:
	add.s32 	%r41, %r176, %r37;
	ld.shared.u32 	%r42, [%r21+20];
	setp.gt.s32 	%p25, %r166, %r42;
	mov.b32 	%r177, 1;
	@%p25 bra 	$L__BB2_20;
	add.s32 	%r130, %r170, %r15;
	setp.eq.s32 	%p26, %r166, %r42;
	add.s32 	%r131, %r130, 5;
	setp.lt.u32 	%p27, %r3, %r131;
	and.pred  	%p28, %p27, %p26;
	selp.u32 	%r177, 1, 0, %p28;
$L__BB2_20:
	add.s32 	%r45, %r177, %r41;
	ld.shared.u32 	%r46, [%r21+24];
	setp.gt.s32 	%p29, %r166, %r46;
	mov.b32 	%r178, 1;
	@%p29 bra 	$L__BB2_22;
	add.s32 	%r133, %r170, %r15;
	setp.eq.s32 	%p30, %r166, %r46;
	add.s32 	%r134, %r133, 6;
	setp.lt.u32 	%p31, %r3, %r134;
	and.pred  	%p32, %p31, %p30;
	selp.u32 	%r178, 1, 0, %p32;
$L__BB2_22:
	add.s32 	%r49, %r178, %r45;
	ld.shared.u32 	%r50, [%r21+28];
	setp.gt.s32 	%p33, %r166, %r50;
	mov.b32 	%r179, 1;
	@%p33 bra 	$L__BB2_24;
	add.s32 	%r136, %r170, %r15;
	setp.eq.s32 	%p34, %r166, %r50;
	add.s32 	%r137, %r136, 7;
	setp.lt.u32 	%p35, %r3, %r137;
	and.pred  	%p36, %p35, %p34;
	selp.u32 	%r179, 1, 0, %p36;
$L__BB2_24:
	add.s32 	%r196, %r179, %r49;
	add.s32 	%r170, %r170, 8;
	setp.ne.s32 	%p37, %r170, %r11;
	mov.u32 	%r188, %r11;
	@%p37 bra 	$L__BB2_8;
$L__BB2_25:
	setp.eq.s32 	%p38, %r8, 0;
	@%p38 bra 	$L__BB2_47;
	setp.lt.u32 	%p39, %r9, 3;
	@%p39 bra 	$L__BB2_36;
	shl.b32 	%r140, %r188, 2;
	add.s32 	%r58, %r108, %r140;
	ld.shared.u32 	%r59, [%r58];
	setp.gt.s32 	%p40, %r166, %r59;
	mov.b32 	%r183, 1;
	@%p40 bra 	$L__BB2_29;
	setp.eq.s32 	%p41, %r166, %r59;
	add.s32 	%r142, %r188, %r15;
	setp.lt.u32 	%p42, %r3, %r142;
	and.pred  	%p43, %p42, %p41;
	selp.u32 	%r183, 1, 0, %p43;
$L__BB2_29:
	add.s32 	%r62, %r183, %r196;
	ld.shared.u32 	%r63, [%r58+4];
	setp.gt.s32 	%p44, %r166, %r63;
	mov.b32 	%r184, 1;
	@%p44 bra 	$L__BB2_31;
	add.s32 	%r144, %r188, %r15;
	setp.eq.s32 	%p45, %r166, %r63;
	add.s32 	%r145, %r144, 1;
	setp.lt.u32 	%p46, %r3, %r145;
	and.pred  	%p47, %p46, %p45;
	selp.u32 	%r184, 1, 0, %p47;
$L__BB2_31:
	add.s32 	%r66, %r184, %r62;
	ld.shared.u32 	%r67, [%r58+8];
	setp.gt.s32 	%p48, %r166, %r67;
	mov.b32 	%r185, 1;
	@%p48 bra 	$L__BB2_33;
	add.s32 	%r147, %r188, %r15;
	setp.eq.s32 	%p49, %r166, %r67;
	add.s32 	%r148, %r147, 2;
	setp.lt.u32 	%p50, %r3, %r148;
	and.pred  	%p51, %p50, %p49;
	selp.u32 	%r185, 1, 0, %p51;
$L__BB2_33:
	add.s32 	%r70, %r185, %r66;
	ld.shared.u32 	%r71, [%r58+12];
	setp.gt.s32 	%p52, %r166, %r71;
	mov.b32 	%r186, 1;
	@%p52 bra 	$L__BB2_35;
	add.s32 	%r150, %r188, %r15;
	setp.eq.s32 	%p53, %r166, %r71;
	add.s32 	%r151, %r150, 3;
	setp.lt.u32 	%p54, %r3, %r151;
	and.pred  	%p55, %p54, %p53;
	selp.u32 	%r186, 1, 0, %p55;
$L__BB2_35:
	add.s32 	%r196, %r186, %r70;
	add.s32 	%r188, %r188, 4;
$L__BB2_36:
	setp.eq.s32 	%p56, %r10, 0;
	@%p56 bra 	$L__BB2_47;
	setp.eq.s32 	%p57, %r10, 1;
	@%p57 bra 	$L__BB2_43;
	shl.b32 	%r154, %r188, 2;
	add.s32 	%r79, %r108, %r154;
	ld.shared.u32 	%r80, [%r79];
	setp.gt.s32 	%p58, %r166, %r80;
	mov.b32 	%r190, 1;
	@%p58 bra 	$L__BB2_40;
	setp.eq.s32 	%p59, %r166, %r80;
	add.s32 	%r156, %r188, %r15;
	setp.lt.u32 	%p60, %r3, %r156;
	and.pred  	%p61, %p60, %p59;
	selp.u32 	%r190, 1, 0, %p61;
$L__BB2_40:
	add.s32 	%r83, %r190, %r196;
	ld.shared.u32 	%r84, [%r79+4];
	setp.gt.s32 	%p62, %r166, %r84;
	mov.b32 	%r191, 1;
	@%p62 bra 	$L__BB2_42;
	add.s32 	%r158, %r188, %r15;
	setp.eq.s32 	%p63, %r166, %r84;
	add.s32 	%r159, %r158, 1;
	setp.lt.u32 	%p64, %r3, %r159;
	and.pred  	%p65, %p64, %p63;
	selp.u32 	%r191, 1, 0, %p65;
$L__BB2_42:
	add.s32 	%r196, %r191, %r83;
	add.s32 	%r188, %r188, 2;
$L__BB2_43:
	setp.eq.s32 	%p66, %r12, 0;
	@%p66 bra 	$L__BB2_47;
	shl.b32 	%r161, %r188, 2;
	add.s32 	%r163, %r108, %r161;
	ld.shared.u32 	%r92, [%r163];
	setp.gt.s32 	%p67, %r166, %r92;
	mov.b32 	%r195, 1;
	@%p67 bra 	$L__BB2_46;
	setp.eq.s32 	%p68, %r166, %r92;
	add.s32 	%r164, %r188, %r15;
	setp.lt.u32 	%p69, %r3, %r164;
	and.pred  	%p70, %p69, %p68;
	selp.u32 	%r195, 1, 0, %p70;
$L__BB2_46:
	add.s32 	%r196, %r195, %r196;
$L__BB2_47:
	bar.sync 	0;
	add.s32 	%r167, %r167, 1;
	setp.ne.s32 	%p71, %r167, %r6;
	@%p71 bra 	$L__BB2_4;
	not.b32 	%r197, %r196;
$L__BB2_49:
	setp.ge.s32 	%p72, %r3, %r100;
	@%p72 bra 	$L__BB2_51;
	add.s32 	%r165, %r197, %r100;
	cvta.to.global.u64 	%rd10, %rd2;
	mul.wide.s32 	%rd11, %r165, 4;
	add.s64 	%rd12, %rd10, %rd11;
	st.global.u32 	[%rd12], %r166;
	cvta.to.global.u64 	%rd13, %rd3;
	mul.wide.s32 	%rd14, %r3, 4;
	add.s64 	%rd15, %rd13, %rd14;
	st.global.u32 	[%rd15], %r165;
	cvta.to.global.u64 	%rd16, %rd4;
	add.s64 	%rd17, %rd16, %rd11;
	st.global.u32 	[%rd17], %r3;
$L__BB2_51:
	ret;

}
	// .globl	_Z13parallel_copyPiS_S_ii
.visible .entry _Z13parallel_copyPiS_S_ii(
	.param .u64 .ptr .align 1 _Z13parallel_copyPiS_S_ii_param_0,
	.param .u64 .ptr .align 1 _Z13parallel_copyPiS_S_ii_param_1,
	.param .u64 .ptr .align 1 _Z13parallel_copyPiS_S_ii_param_2,
	.param .u32 _Z13parallel_copyPiS_S_ii_param_3,
	.param .u32 _Z13parallel_copyPiS_S_ii_param_4
)
{
	.reg .pred 	%p<5>;
	.reg .b32 	%r<18>;
	.reg .b64 	%rd<13>;

	ld.param.u64 	%rd4, [_Z13parallel_copyPiS_S_ii_param_0];
	ld.param.u64 	%rd5, [_Z13parallel_copyPiS_S_ii_param_1];
	ld.param.u64 	%rd6, [_Z13parallel_copyPiS_S_ii_param_2];
	ld.param.u32 	%r9, [_Z13parallel_copyPiS_S_ii_param_3];
	ld.param.u32 	%r10, [_Z13parallel_copyPiS_S_ii_param_4];
	mov.u32 	%r1, %tid.x;
	setp.lt.s32 	%p1, %r9, 1;
	@%p1 bra 	$L__BB3_6;
	mov.u32 	%r2, %ntid.x;
	cvta.to.global.u64 	%rd1, %rd4;
	cvta.to.global.u64 	%rd2, %rd5;
	cvta.to.global.u64 	%rd3, %rd6;
	mov.b32 	%r16, 0;
$L__BB3_2:
	setp.ge.s32 	%p2, %r1, %r10;
	@%p2 bra 	$L__BB3_5;
	mul.wide.u32 	%rd7, %r16, 4;
	add.s64 	%rd8, %rd1, %rd7;
	ld.global.u32 	%r12, [%rd8];
	mul.lo.s32 	%r4, %r16, %r10;
	mul.lo.s32 	%r5, %r12, %r10;
	mov.u32 	%r17, %r1;
$L__BB3_4:
	add.s32 	%r13, %r17, %r4;
	mul.wide.s32 	%rd9, %r13, 4;
	add.s64 	%rd10, %rd2, %rd9;
	ld.global.u32 	%r14, [%rd10];
	add.s32 	%r15, %r17, %r5;
	mul.wide.s32 	%rd11, %r15, 4;
	add.s64 	%rd12, %rd3, %rd11;
	st.global.u32 	[%rd12], %r14;
	add.s32 	%r17, %r17, %r2;
	setp.lt.s32 	%p3, %r17, %r10;
	@%p3 bra 	$L__BB3_4;
$L__BB3_5:
	add.s32 	%r16, %r16, 1;
	setp.ne.s32 	%p4, %r16, %r9;
	@%p4 bra 	$L__BB3_2;
$L__BB3_6:
	ret;

}


// ===== COMPILED SASS (sm_100) =====

	.target	sm_100

	.elftype	@"ET_EXEC"


//--------------------- .note.nv.tkinfo           --------------------------
	.section	.note.nv.tkinfo,"",@"SHT_NOTE"
	.sectionflags	@"SHF_NOTE_NV_TKINFO"
	.tkinfo
        /*0018*/ 	.word	0x00000002
        /*0030*/ 	.string	""
        /*0030*/ 	.string	"ptxas"
        /*0030*/ 	.string	"Cuda compilation tools, release 13.0, V13.0.88"
        /*0030*/ 	.string	"Build cuda_13.0.r13.0/compiler.36424714_0"
        /*0030*/ 	.string	"-arch sm_100 -m 64 "



//--------------------- .note.nv.cuinfo           --------------------------
	.section	.note.nv.cuinfo,"",@"SHT_NOTE"
	.sectionflags	@"SHF_NOTE_NV_CUINFO"
        /*0018*/ 	.short	0x0002
        /*001a*/ 	.short	0x0064
        /*001c*/ 	.short	0x0082
	.zero		2


//--------------------- .nv.info                  --------------------------
	.section	.nv.info,"",@"SHT_CUDA_INFO"
	.align	4


	//----- nvinfo : EIATTR_REGCOUNT
	.align		4
        /*0000*/ 	.byte	0x04, 0x2f
        /*0002*/ 	.short	(.L_1 - .L_0)
	.align		4
.L_0:
        /*0004*/ 	.word	index@(_Z9transposePKiPiii)
        /*0008*/ 	.word	0x00000019


	//----- nvinfo : EIATTR_FRAME_SIZE
	.align		4
.L_1:
        /*000c*/ 	.byte	0x04, 0x11
        /*000e*/ 	.short	(.L_3 - .L_2)
	.align		4
.L_2:
        /*0010*/ 	.word	index@(_Z9transposePKiPiii)
        /*0014*/ 	.word	0x00000000


	//----- nvinfo : EIATTR_REGCOUNT
	.align		4
.L_3:
        /*0018*/ 	.byte	0x04, 0x2f
        /*001a*/ 	.short	(.L_5 - .L_4)
	.align		4
.L_4:
        /*001c*/ 	.word	index@(_Z12parallel_ELLPiS_S_S_ii)
        /*0020*/ 	.word	0x00000022


	//----- nvinfo : EIATTR_FRAME_SIZE
	.align		4
.L_5:
        /*0024*/ 	.byte	0x04, 0x11
        /*0026*/ 	.short	(.L_7 - .L_6)
	.align		4
.L_6:
        /*0028*/ 	.word	index@(_Z12parallel_ELLPiS_S_S_ii)
        /*002c*/ 	.word	0x00000000


	//----- nvinfo : EIATTR_REGCOUNT
	.align		4
.L_7:
        /*0030*/ 	.byte	0x04, 0x2f
        /*0032*/ 	.short	(.L_9 - .L_8)
	.align		4
.L_8:
        /*0034*/ 	.word	index@(_Z23parallel_count_sort_JDSPiS_S_S_ii)
        /*0038*/ 	.word	0x00000019


	//----- nvinfo : EIATTR_FRAME_SIZE
	.align		4
.L_9:
        /*003c*/ 	.byte	0x04, 0x11
        /*003e*/ 	.short	(.L_11 - .L_10)
	.align		4
.L_10:
        /*0040*/ 	.word	index@(_Z23parallel_count_sort_JDSPiS_S_S_ii)
        /*0044*/ 	.word	0x00000000


	//----- nvinfo : EIATTR_REGCOUNT
	.align		4
.L_11:
        /*0048*/ 	.byte	0x04, 0x2f
        /*004a*/ 	.short	(.L_13 - .L_12)
	.align		4
.L_12:
        /*004c*/ 	.word	index@(_Z13parallel_copyPiS_S_ii)
        /*0050*/ 	.word	0x00000010


	//----- nvinfo : EIATTR_FRAME_SIZE
	.align		4
.L_13:
        /*0054*/ 	.byte	0x04, 0x11
        /*0056*/ 	.short	(.L_15 - .L_14)
	.align		4
.L_14:
        /*0058*/ 	.word	index@(_Z13parallel_copyPiS_S_ii)
        /*005c*/ 	.word	0x00000000


	//----- nvinfo : EIATTR_MIN_STACK_SIZE
	.align		4
.L_15:
        /*0060*/ 	.byte	0x04, 0x12
        /*0062*/ 	.short	(.L_17 - .L_16)
	.align		4
.L_16:
        /*0064*/ 	.word	index@(_Z13parallel_copyPiS_S_ii)
        /*0068*/ 	.word	0x00000000


	//----- nvinfo : EIATTR_MIN_STACK_SIZE
	.align		4
.L_17:
        /*006c*/ 	.byte	0x04, 0x12
        /*006e*/ 	.short	(.L_19 - .L_18)
	.align		4
.L_18:
        /*0070*/ 	.word	index@(_Z23parallel_count_sort_JDSPiS_S_S_ii)
        /*0074*/ 	.word	0x00000000


	//----- nvinfo : EIATTR_MIN_STACK_SIZE
	.align		4
.L_19:
        /*0078*/ 	.byte	0x04, 0x12
        /*007a*/ 	.short	(.L_21 - .L_20)
	.align		4
.L_20:
        /*007c*/ 	.word	index@(_Z12parallel_ELLPiS_S_S_ii)
        /*0080*/ 	.word	0x00000000


	//----- nvinfo : EIATTR_MIN_STACK_SIZE
	.align		4
.L_21:
        /*0084*/ 	.byte	0x04, 0x12
        /*0086*/ 	.short	(.L_23 - .L_22)
	.align		4
.L_22:
        /*0088*/ 	.word	index@(_Z9transposePKiPiii)
        /*008c*/ 	.word	0x00000000
.L_23:


//--------------------- .nv.compat                --------------------------
	.section	.nv.compat,"",@"SHT_CUDA_COMPAT_INFO"
	.align	4
        /*0000*/ 	.byte	0x02, 0x09, 0x00, 0x00, 0x02, 0x02, 0x01, 0x00, 0x02, 0x05, 0x05, 0x00, 0x03, 0x07, 0x01, 0x01
        /*0010*/ 	.byte	0x02, 0x03, 0x00, 0x00, 0x02, 0x06, 0x01, 0x00, 0x04, 0x0b, 0x08, 0x00, 0x09, 0x00, 0x00, 0x00
        /*0020*/ 	.byte	0x00, 0x00, 0x00, 0x00


//--------------------- .nv.info._Z13parallel_copyPiS_S_ii --------------------------
	.section	.nv.info._Z13parallel_copyPiS_S_ii,"",@"SHT_CUDA_INFO"
	.sectionflags	@""
	.align	4


	//----- nvinfo : EIATTR_CUDA_API_VERSION
	.align		4
        /*0000*/ 	.byte	0x04, 0x37
        /*0002*/ 	.short	(.L_25 - .L_24)
.L_24:
        /*0004*/ 	.word	0x00000082


	//----- nvinfo : EIATTR_KPARAM_INFO
	.align		4
.L_25:
        /*0008*/ 	.byte	0x04, 0x17
        /*000a*/ 	.short	(.L_27 - .L_26)
.L_26:
        /*000c*/ 	.word	0x00000000
        /*0010*/ 	.short	0x0004
        /*0012*/ 	.short	0x001c
        /*0014*/ 	.byte	0x00, 0xf0, 0x11, 0x00


	//----- nvinfo : EIATTR_KPARAM_INFO
	.align		4
.L_27:
        /*0018*/ 	.byte	0x04, 0x17
        /*001a*/ 	.short	(.L_29 - .L_28)
.L_28:
        /*001c*/ 	.word	0x00000000
        /*0020*/ 	.short	0x0003
        /*0022*/ 	.short	0x0018
        /*0024*/ 	.byte	0x00, 0xf0, 0x11, 0x00


	//----- nvinfo : EIATTR_KPARAM_INFO
	.align		4
.L_29:
        /*0028*/ 	.byte	0x04, 0x17
        /*002a*/ 	.short	(.L_31 - .L_30)
.L_30:
        /*002c*/ 	.word	0x00000000
        /*0030*/ 	.short	0x0002
        /*0032*/ 	.short	0x0010
        /*0034*/ 	.byte	0x00, 0xf5, 0x21, 0x00


	//----- nvinfo : EIATTR_KPARAM_INFO
	.align		4
.L_31:
        /*0038*/ 	.byte	0x04, 0x17
        /*003a*/ 	.short	(.L_33 - .L_32)
.L_32:
        /*003c*/ 	.word	0x00000000
        /*0040*/ 	.short	0x0001
        /*0042*/ 	.short	0x0008
        /*0044*/ 	.byte	0x00, 0xf5, 0x21, 0x00


	//----- nvinfo : EIATTR_KPARAM_INFO
	.align		4
.L_33:
        /*0048*/ 	.byte	0x04, 0x17
        /*004a*/ 	.short	(.L_35 - .L_34)
.L_34:
        /*004c*/ 	.word	0x00000000
        /*0050*/ 	.short	0x0000
        /*0052*/ 	.short	0x0000
        /*0054*/ 	.byte	0x00, 0xf5, 0x21, 0x00


	//----- nvinfo : EIATTR_SPARSE_MMA_MASK
	.align		4
.L_35:
        /*0058*/ 	.byte	0x03, 0x50
        /*005a*/ 	.short	0x0000


	//----- nvinfo : EIATTR_MAXREG_COUNT
	.align		4
        /*005c*/ 	.byte	0x03, 0x1b
        /*005e*/ 	.short	0x00ff


	//----- nvinfo : EIATTR_MERCURY_ISA_VERSION
	.align		4
        /*0060*/ 	.byte	0x03, 0x5f
        /*0062*/ 	.short	0x0101


	//----- nvinfo : EIATTR_VRC_CTA_INIT_COUNT
	.align		4
        /*0064*/ 	.byte	0x02, 0x4a
	.zero		1
	.zero		1


	//----- nvinfo : EIATTR_EXIT_INSTR_OFFSETS
	.align		4
        /*0068*/ 	.byte	0x04, 0x1c
        /*006a*/ 	.short	(.L_37 - .L_36)


	//   ....[0]....
.L_36:
        /*006c*/ 	.word	0x00000030


	//   ....[1]....
        /*0070*/ 	.word	0x00000200


	//----- nvinfo : EIATTR_CRS_STACK_SIZE
	.align		4
.L_37:
        /*0074*/ 	.byte	0x04, 0x1e
        /*0076*/ 	.short	(.L_39 - .L_38)
.L_38:
        /*0078*/ 	.word	0x00000000


	//----- nvinfo : EIATTR_CBANK_PARAM_SIZE
	.align		4
.L_39:
        /*007c*/ 	.byte	0x03, 0x19
        /*007e*/ 	.short	0x0020


	//----- nvinfo : EIATTR_PARAM_CBANK
	.align		4
        /*0080*/ 	.byte	0x04, 0x0a
        /*0082*/ 	.short	(.L_41 - .L_40)
	.align		4
.L_40:
        /*0084*/ 	.word	index@(.nv.constant0._Z13parallel_copyPiS_S_ii)
        /*0088*/ 	.short	0x0380
        /*008a*/ 	.short	0x0020


	//----- nvinfo : EIATTR_SW_WAR
	.align		4
.L_41:
        /*008c*/ 	.byte	0x04, 0x36
        /*008e*/ 	.short	(.L_43 - .L_42)
.L_42:
        /*0090*/ 	.word	0x00000008
.L_43:


//--------------------- .nv.info._Z23parallel_count_sort_JDSPiS_S_S_ii --------------------------
	.section	.nv.info._Z23parallel_count_sort_JDSPiS_S_S_ii,"",@"SHT_CUDA_INFO"
	.sectionflags	@""
	.align	4


	//----- nvinfo : EIATTR_CUDA_API_VERSION
	.align		4
        /*0000*/ 	.byte	0x04, 0x37
        /*0002*/ 	.short	(.L_45 - .L_44)
.L_44:
        /*0004*/ 	.word	0x00000082


	//----- nvinfo : EIATTR_KPARAM_INFO
	.align		4
.L_45:
        /*0008*/ 	.byte	0x04, 0x17
        /*000a*/ 	.short	(.L_47 - .L_46)
.L_46:
        /*000c*/ 	.word	0x00000000
        /*0010*/ 	.short	0x0005
        /*0012*/ 	.short	0x0024
        /*0014*/ 	.byte	0x00, 0xf0, 0x11, 0x00


	//----- nvinfo : EIATTR_KPARAM_INFO
	.align		4
.L_47:
        /*0018*/ 	.byte	0x04, 0x17
        /*001a*/ 	.short	(.L_49 - .L_48)
.L_48:
        /*001c*/ 	.word	0x00000000
        /*0020*/ 	.short	0x0004
        /*0022*/ 	.short	0x0020
        /*0024*/ 	.byte	0x00, 0xf0, 0x11, 0x00


	//----- nvinfo : EIATTR_KPARAM_INFO
	.align		4
.L_49:
        /*0028*/ 	.byte	0x04, 0x17
        /*002a*/ 	.short	(.L_51 - .L_50)
.L_50:
        /*002c*/ 	.word	0x00000000
        /*0030*/ 	.short	0x0003
        /*0032*/ 	.short	0x0018
        /*0034*/ 	.byte	0x00, 0xf5, 0x21, 0x00


	//----- nvinfo : EIATTR_KPARAM_INFO
	.align		4
.L_51:
        /*0038*/ 	.byte	0x04, 0x17
        /*003a*/ 	.short	(.L_53 - .L_52)
.L_52:
        /*003c*/ 	.word	0x00000000
        /*0040*/ 	.short	0x0002
        /*0042*/ 	.short	0x0010
        /*0044*/ 	.byte	0x00, 0xf5, 0x21, 0x00


	//----- nvinfo : EIATTR_KPARAM_INFO
	.align		4
.L_53:
        /*0048*/ 	.byte	0x04, 0x17
        /*004a*/ 	.short	(.L_55 - .L_54)
.L_54:
        /*004c*/ 	.word	0x00000000
        /*0050*/ 	.short	0x0001
        /*0052*/ 	.short	0x0008
        /*0054*/ 	.byte	0x00, 0xf5, 0x21, 0x00


	//----- nvinfo : EIATTR_KPARAM_INFO
	.align		4
.L_55:
        /*0058*/ 	.byte	0x04, 0x17
        /*005a*/ 	.short	(.L_57 - .L_56)
.L_56:
        /*005c*/ 	.word	0x00000000
        /*0060*/ 	.short	0x0000
        /*0062*/ 	.short	0x0000
        /*0064*/ 	.byte	0x00, 0xf5, 0x21, 0x00


	//----- nvinfo : EIATTR_SPARSE_MMA_MASK
	.align		4
.L_57:
        /*0068*/ 	.byte	0x03, 0x50
        /*006a*/ 	.short	0x0000


	//----- nvinfo : EIATTR_MAXREG_COUNT
	.align		4
        /*006c*/ 	.byte	0x03, 0x1b
        /*006e*/ 	.short	0x00ff


	//----- nvinfo : EIATTR_NUM_BARRIERS
	.align		4
        /*0070*/ 	.byte	0x02, 0x4c
        /*0072*/ 	.byte	0x01
	.zero		1


	//----- nvinfo : EIATTR_MERCURY_ISA_VERSION
	.align		4
        /*0074*/ 	.byte	0x03, 0x5f
        /*0076*/ 	.short	0x0101


	//----- nvinfo : EIATTR_VRC_CTA_INIT_COUNT
	.align		4
        /*0078*/ 	.byte	0x02, 0x4a
	.zero		1
	.zero		1


	//----- nvinfo : EIATTR_EXIT_INSTR_OFFSETS
	.align		4
        /*007c*/ 	.byte	0x04, 0x1c
        /*007e*/ 	.short	(.L_59 - .L_58)


	//   ....[0]....
.L_58:
        /*0080*/ 	.word	0x00000bf0


	//   ....[1]....
        /*0084*/ 	.word	0x00000ca0


	//----- nvinfo : EIATTR_CBANK_PARAM_SIZE
	.align		4
.L_59:
        /*0088*/ 	.byte	0x03, 0x19
        /*008a*/ 	.short	0x0028


	//----- nvinfo : EIATTR_PARAM_CBANK
	.align		4
        /*008c*/ 	.byte	0x04, 0x0a
        /*008e*/ 	.short	(.L_61 - .L_60)
	.align		4
.L_60:
        /*0090*/ 	.word	index@(.nv.constant0._Z23parallel_count_sort_JDSPiS_S_S_ii)
        /*0094*/ 	.short	0x0380
        /*0096*/ 	.short	0x0028


	//----- nvinfo : EIATTR_SW_WAR
	.align		4
.L_61:
        /*0098*/ 	.byte	0x04, 0x36
        /*009a*/ 	.short	(.L_63 - .L_62)
.L_62:
        /*009c*/ 	.word	0x00000008
.L_63:


//--------------------- .nv.info._Z12parallel_ELLPiS_S_S_ii --------------------------
	.section	.nv.info._Z12parallel_ELLPiS_S_S_ii,"",@"SHT_CUDA_INFO"
	.sectionflags	@""
	.align	4


	//----- nvinfo : EIATTR_CUDA_API_VERSION
	.align		4
        /*0000*/ 	.byte	0x04, 0x37
        /*0002*/ 	.short	(.L_65 - .L_64)
.L_64:
        /*0004*/ 	.word	0x00000082


	//----- nvinfo : EIATTR_KPARAM_INFO
	.align		4
.L_65:
        /*0008*/ 	.byte	0x04, 0x17
        /*000a*/ 	.short	(.L_67 - .L_66)
.L_66:
        /*000c*/ 	.word	0x00000000
        /*0010*/ 	.short	0x0005
        /*0012*/ 	.short	0x0024
        /*0014*/ 	.byte	0x00, 0xf0, 0x11, 0x00


	//----- nvinfo : EIATTR_KPARAM_INFO
	.align		4
.L_67:
        /*0018*/ 	.byte	0x04, 0x17
        /*001a*/ 	.short	(.L_69 - .L_68)
.L_68:
        /*001c*/ 	.word	0x00000000
        /*0020*/ 	.short	0x0004
        /*0022*/ 	.short	0x0020
        /*0024*/ 	.byte	0x00, 0xf0, 0x11, 0x00


	//----- nvinfo : EIATTR_KPARAM_INFO
	.align		4
.L_69:
        /*0028*/ 	.byte	0x04, 0x17
        /*002a*/ 	.short	(.L_71 - .L_70)
.L_70:
        /*002c*/ 	.word	0x00000000
        /*0030*/ 	.short	0x0003
        /*0032*/ 	.short	0x0018
        /*0034*/ 	.byte	0x00, 0xf5, 0x21, 0x00


	//----- nvinfo : EIATTR_KPARAM_INFO
	.align		4
.L_71:
        /*0038*/ 	.byte	0x04, 0x17
        /*003a*/ 	.short	(.L_73 - .L_72)
.L_72:
        /*003c*/ 	.word	0x00000000
        /*0040*/ 	.short	0x0002
        /*0042*/ 	.short	0x0010
        /*0044*/ 	.byte	0x00, 0xf5, 0x21, 0x00


	//----- nvinfo : EIATTR_KPARAM_INFO
	.align		4
.L_73:
        /*0048*/ 	.byte	0x04, 0x17
        /*004a*/ 	.short	(.L_75 - .L_74)
.L_74:
        /*004c*/ 	.word	0x00000000
        /*0050*/ 	.short	0x0001
        /*0052*/ 	.short	0x0008
        /*0054*/ 	.byte	0x00, 0xf5, 0x21, 0x00


	//----- nvinfo : EIATTR_KPARAM_INFO
	.align		4
.L_75:
        /*0058*/ 	.byte	0x04, 0x17
        /*005a*/ 	.short	(.L_77 - .L_76)
.L_76:
        /*005c*/ 	.word	0x00000000
        /*0060*/ 	.short	0x0000
        /*0062*/ 	.short	0x0000
        /*0064*/ 	.byte	0x00, 0xf5, 0x21, 0x00


	//----- nvinfo : EIATTR_SPARSE_MMA_MASK
	.align		4
.L_77:
        /*0068*/ 	.byte	0x03, 0x50
        /*006a*/ 	.short	0x0000


	//----- nvinfo : EIATTR_MAXREG_COUNT
	.align		4
        /*006c*/ 	.byte	0x03, 0x1b
        /*006e*/ 	.short	0x00ff


	//----- nvinfo : EIATTR_MERCURY_ISA_VERSION
	.align		4
        /*0070*/ 	.byte	0x03, 0x5f
        /*0072*/ 	.short	0x0101


	//----- nvinfo : EIATTR_VRC_CTA_INIT_COUNT
	.align		4
        /*0074*/ 	.byte	0x02, 0x4a
	.zero		1
	.zero		1


	//----- nvinfo : EIATTR_EXIT_INSTR_OFFSETS
	.align		4
        /*0078*/ 	.byte	0x04, 0x1c
        /*007a*/ 	.short	(.L_79 - .L_78)


	//   ....[0]....
.L_78:
        /*007c*/ 	.word	0x00000070


	//   ....[1]....
        /*0080*/ 	.word	0x00000a10


	//----- nvinfo : EIATTR_CBANK_PARAM_SIZE
	.align		4
.L_79:
        /*0084*/ 	.byte	0x03, 0x19
        /*0086*/ 	.short	0x0028


	//----- nvinfo : EIATTR_PARAM_CBANK
	.align		4
        /*0088*/ 	.byte	0x04, 0x0a
        /*008a*/ 	.short	(.L_81 - .L_80)
	.align		4
.L_80:
        /*008c*/ 	.word	index@(.nv.constant0._Z12parallel_ELLPiS_S_S_ii)
        /*0090*/ 	.short	0x0380
        /*0092*/ 	.short	0x0028


	//----- nvinfo : EIATTR_SW_WAR
	.align		4
.L_81:
        /*0094*/ 	.byte	0x04, 0x36
        /*0096*/ 	.short	(.L_83 - .L_82)
.L_82:
        /*0098*/ 	.word	0x00000008
.L_83:


//--------------------- .nv.info._Z9transposePKiPiii --------------------------
	.section	.nv.info._Z9transposePKiPiii,"",@"SHT_CUDA_INFO"
	.sectionflags	@""
	.align	4


	//----- nvinfo : EIATTR_CUDA_API_VERSION
	.align		4
        /*0000*/ 	.byte	0x04, 0x37
        /*0002*/ 	.short	(.L_85 - .L_84)
.L_84:
        /*0004*/ 	.word	0x00000082


	//----- nvinfo : EIATTR_KPARAM_INFO
	.align		4
.L_85:
        /*0008*/ 	.byte	0x04, 0x17
        /*000a*/ 	.short	(.L_87 - .L_86)
.L_86:
        /*000c*/ 	.word	0x00000000
        /*0010*/ 	.short	0x0003
        /*0012*/ 	.short	0x0014
        /*0014*/ 	.byte	0x00, 0xf0, 0x11, 0x00


	//----- nvinfo : EIATTR_KPARAM_INFO
	.align		4
.L_87:
        /*0018*/ 	.byte	0x04, 0x17
        /*001a*/ 	.short	(.L_89 - .L_88)
.L_88:
        /*001c*/ 	.word	0x00000000
        /*0020*/ 	.short	0x0002
        /*0022*/ 	.short	0x0010
        /*0024*/ 	.byte	0x00, 0xf0, 0x11, 0x00


	//----- nvinfo : EIATTR_KPARAM_INFO
	.align		4
.L_89:
        /*0028*/ 	.byte	0x04, 0x17
        /*002a*/ 	.short	(.L_91 - .L_90)
.L_90:
        /*002c*/ 	.word	0x00000000
        /*0030*/ 	.short	0x0001
        /*0032*/ 	.short	0x0008
        /*0034*/ 	.byte	0x00, 0xf5, 0x21, 0x00


	//----- nvinfo : EIATTR_KPARAM_INFO
	.align		4
.L_91:
        /*0038*/ 	.byte	0x04, 0x17
        /*003a*/ 	.short	(.L_93 - .L_92)
.L_92:
        /*003c*/ 	.word	0x00000000
        /*0040*/ 	.short	0x0000
        /*0042*/ 	.short	0x0000
        /*0044*/ 	.byte	0x00, 0xf5, 0x21, 0x00


	//----- nvinfo : EIATTR_SPARSE_MMA_MASK
	.align		4
.L_93:
        /*0048*/ 	.byte	0x03, 0x50
        /*004a*/ 	.short	0x0000


	//----- nvinfo : EIATTR_MAXREG_COUNT
	.align		4
        /*004c*/ 	.byte	0x03, 0x1b
        /*004e*/ 	.short	0x00ff


	//----- nvinfo : EIATTR_NUM_BARRIERS
	.align		4
        /*0050*/ 	.byte	0x02, 0x4c
        /*0052*/ 	.byte	0x01
	.zero		1


	//----- nvinfo : EIATTR_MERCURY_ISA_VERSION
	.align		4
        /*0054*/ 	.byte	0x03, 0x5f
        /*0056*/ 	.short	0x0101


	//----- nvinfo : EIATTR_VRC_CTA_INIT_COUNT
	.align		4
        /*0058*/ 	.byte	0x02, 0x4a
	.zero		1
	.zero		1


	//----- nvinfo : EIATTR_EXIT_INSTR_OFFSETS
	.align		4
        /*005c*/ 	.byte	0x04, 0x1c
        /*005e*/ 	.short	(.L_95 - .L_94)


	//   ....[0]....
.L_94:
        /*0060*/ 	.word	0x000004c0


	//   ....[1]....
        /*0064*/ 	.word	0x00000520


	//----- nvinfo : EIATTR_CBANK_PARAM_SIZE
	.align		4
.L_95:
        /*0068*/ 	.byte	0x03, 0x19
        /*006a*/ 	.short	0x0018


	//----- nvinfo : EIATTR_PARAM_CBANK
	.align		4
        /*006c*/ 	.byte	0x04, 0x0a
        /*006e*/ 	.short	(.L_97 - .L_96)
	.align		4
.L_96:
        /*0070*/ 	.word	index@(.nv.constant0._Z9transposePKiPiii)
        /*0074*/ 	.short	0x0380
        /*0076*/ 	.short	0x0018


	//----- nvinfo : EIATTR_SW_WAR
	.align		4
.L_97:
        /*0078*/ 	.byte	0x04, 0x36
        /*007a*/ 	.short	(.L_99 - .L_98)
.L_98:
        /*007c*/ 	.word	0x00000008
.L_99:


//--------------------- .nv.callgraph             --------------------------
	.section	.nv.callgraph,"",@"SHT_CUDA_CALLGRAPH"
	.align	4
	.sectionentsize	8
	.align		4
        /*0000*/ 	.word	0x00000000
	.align		4
        /*0004*/ 	.word	0xffffffff
	.align		4
        /*0008*/ 	.word	0x00000000
	.align		4
        /*000c*/ 	.word	0xfffffffe
	.align		4
        /*0010*/ 	.word	0x00000000
	.align		4
        /*0014*/ 	.word	0xfffffffd
	.align		4
        /*0018*/ 	.word	0x00000000
	.align		4
        /*001c*/ 	.word	0xfffffffc


//--------------------- .text._Z13parallel_copyPiS_S_ii --------------------------
	.section	.text._Z13parallel_copyPiS_S_ii,"ax",@progbits
	.align	128
        .global         _Z13parallel_copyPiS_S_ii
        .type           _Z13parallel_copyPiS_S_ii,@function
        .size           _Z13parallel_copyPiS_S_ii,(.L_x_19 - _Z13parallel_copyPiS_S_ii)
        .other          _Z13parallel_copyPiS_S_ii,@"STO_CUDA_ENTRY STV_DEFAULT"
_Z13parallel_copyPiS_S_ii:
.text._Z13parallel_copyPiS_S_ii:
[----:B------:R-:W-:Y:S08]  /*0000*/  LDC R1, c[0x0][0x37c] ;  /* 0x0000df00ff017b82 */ /* 0x000ff00000000800 */
[----:B------:R-:W0:Y:S02]  /*0010*/  LDC R0, c[0x0][0x398] ;  /* 0x0000e600ff007b82 */ /* 0x000e240000000800 */
[----:B0-----:R-:W-:-:S13]  /*0020*/  ISETP.GE.AND P0, PT, R0, 0x1, PT ;  /* 0x000000010000780c */ /* 0x001fda0003f06270 */
[----:B------:R-:W-:Y:S05]  /*0030*/  @!P0 EXIT ;  /* 0x000000000000894d */ /* 0x000fea0003800000 */
[----:B------:R-:W0:Y:S01]  /*0040*/  S2R R10, SR_TID.X ;  /* 0x00000000000a7919 */ /* 0x000e220000002100 */
[----:B------:R-:W-:Y:S01]  /*0050*/  HFMA2 R11, -RZ, RZ, 0, 0 ;  /* 0x00000000ff0b7431 */ /* 0x000fe200000001ff */
[----:B------:R-:W1:Y:S01]  /*0060*/  LDCU UR4, c[0x0][0x360] ;  /* 0x00006c00ff0477ac */ /* 0x000e620008000800 */
[----:B------:R-:W2:Y:S05]  /*0070*/  LDCU.64 UR6, c[0x0][0x358] ;  /* 0x00006b00ff0677ac */ /* 0x000eaa0008000a00 */
.L_x_3:
[----:B0-----:R-:W0:Y:S01]  /*0080*/  LDCU UR5, c[0x0][0x39c] ;  /* 0x00007380ff0577ac */ /* 0x001e220008000800 */
[----:B------:R-:W-:Y:S01]  /*0090*/  BSSY.RECONVERGENT B0, `(.L_x_0) ;  /* 0x0000012000007945 */ /* 0x000fe20003800200 */
[----:B0-----:R-:W-:-:S13]  /*00a0*/  ISETP.GE.AND P0, PT, R10, UR5, PT ;  /* 0x000000050a007c0c */ /* 0x001fda000bf06270 */
[----:B------:R-:W-:Y:S05]  /*00b0*/  @P0 BRA `(.L_x_1) ;  /* 0x00000000003c0947 */ /* 0x000fea0003800000 */
[----:B------:R-:W0:Y:S08]  /*00c0*/  LDC.64 R2, c[0x0][0x380] ;  /* 0x0000e000ff027b82 */ /* 0x000e300000000a00 */
[----:B------:R-:W3:Y:S08]  /*00d0*/  LDC.64 R6, c[0x0][0x388] ;  /* 0x0000e200ff067b82 */ /* 0x000ef00000000a00 */
[----:B------:R-:W4:Y:S01]  /*00e0*/  LDC.64 R8, c[0x0][0x390] ;  /* 0x0000e400ff087b82 */ /* 0x000f220000000a00 */
[----:B0-----:R-:W-:-:S05]  /*00f0*/  IMAD.WIDE.U32 R2, R11, 0x4, R2 ;  /* 0x000000040b027825 */ /* 0x001fca00078e0002 */
[----:B--2---:R0:W5:Y:S01]  /*0100*/  LDG.E R13, desc[UR6][R2.64] ;  /* 0x00000006020d7981 */ /* 0x004162000c1e1900 */
[----:B------:R-:W-:-:S07]  /*0110*/  MOV R0, R10 ;  /* 0x0000000a00007202 */ /* 0x000fce0000000f00 */
.L_x_2:
[----:B0-----:R-:W-:-:S04]  /*0120*/  IMAD R3, R11, UR5, R0 ;  /* 0x000000050b037c24 */ /* 0x001fc8000f8e0200 */
[----:B---3--:R-:W-:-:S06]  /*0130*/  IMAD.WIDE R2, R3, 0x4, R6 ;  /* 0x0000000403027825 */ /* 0x008fcc00078e0206 */
[----:B------:R-:W2:Y:S01]  /*0140*/  LDG.E R3, desc[UR6][R2.64] ;  /* 0x0000000602037981 */ /* 0x000ea2000c1e1900 */
[----:B-----5:R-:W-:Y:S01]  /*0150*/  IMAD R5, R13, UR5, R0 ;  /* 0x000000050d057c24 */ /* 0x020fe2000f8e0200 */
[----:B-1----:R-:W-:-:S03]  /*0160*/  IADD3 R0, PT, PT, R0, UR4, RZ ;  /* 0x0000000400007c10 */ /* 0x002fc6000fffe0ff */
[----:B----4-:R-:W-:Y:S01]  /*0170*/  IMAD.WIDE R4, R5, 0x4, R8 ;  /* 0x0000000405047825 */ /* 0x010fe200078e0208 */
[----:B------:R-:W-:-:S04]  /*0180*/  ISETP.GE.AND P0, PT, R0, UR5, PT ;  /* 0x0000000500007c0c */ /* 0x000fc8000bf06270 */
[----:B--2---:R0:W-:Y:S09]  /*0190*/  STG.E desc[UR6][R4.64], R3 ;  /* 0x0000000304007986 */ /* 0x0041f2000c101906 */
[----:B------:R-:W-:Y:S05]  /*01a0*/  @!P0 BRA `(.L_x_2) ;  /* 0xfffffffc00dc8947 */ /* 0x000fea000383ffff */
.L_x_1:
[----:B-12---:R-:W-:Y:S05]  /*01b0*/  BSYNC.RECONVERGENT B0 ;  /* 0x0000000000007941 */ /* 0x006fea0003800200 */
.L_x_0:
[----:B------:R-:W1:Y:S01]  /*01c0*/  LDCU UR5, c[0x0][0x398] ;  /* 0x00007300ff0577ac */ /* 0x000e620008000800 */
[----:B------:R-:W-:-:S04]  /*01d0*/  IADD3 R11, PT, PT, R11, 0x1, RZ ;  /* 0x000000010b0b7810 */ /* 0x000fc80007ffe0ff */
[----:B-1----:R-:W-:-:S13]  /*01e0*/  ISETP.NE.AND P0, PT, R11, UR5, PT ;  /* 0x000000050b007c0c */ /* 0x002fda000bf05270 */
[----:B------:R-:W-:Y:S05]  /*01f0*/  @P0 BRA `(.L_x_3) ;  /* 0xfffffffc00a00947 */ /* 0x000fea000383ffff */
[----:B------:R-:W-:Y:S05]  /*0200*/  EXIT ;  /* 0x000000000000794d */ /* 0x000fea0003800000 */
.L_x_4:
[----:B------:R-:W-:-:S00]  /*0210*/  BRA `(.L_x_4) ;  /* 0xfffffffc00fc7947 */ /* 0x000fc0000383ffff */
[----:B------:R-:W-:-:S00]  /*0220*/  NOP ;  /* 0x0000000000007918 */ /* 0x000fc00000000000 */
        /* <DEDUP_REMOVED lines=13> */
.L_x_19:


//--------------------- .text._Z23parallel_count_sort_JDSPiS_S_S_ii --------------------------
	.section	.text._Z23parallel_count_sort_JDSPiS_S_S_ii,"ax",@progbits
	.align	128
        .global         _Z23parallel_count_sort_JDSPiS_S_S_ii
        .type           _Z23parallel_count_sort_JDSPiS_S_S_ii,@function
        .size           _Z23parallel_count_sort_JDSPiS_S_S_ii,(.L_x_20 - _Z23parallel_count_sort_JDSPiS_S_S_ii)
        .other          _Z23parallel_count_sort_JDSPiS_S_S_ii,@"STO_CUDA_ENTRY STV_DEFAULT"
_Z23parallel_count_sort_JDSPiS_S_S_ii:
.text._Z23parallel_count_sort_JDSPiS_S_S_ii:
[----:B------:R-:W-:Y:S08]  /*0000*/  LDC R1, c[0x0][0x37c] ;  /* 0x0000df00ff017b82 */ /* 0x000ff00000000800 */
[----:B------:R-:W0:Y:S01]  /*0010*/  LDC R12, c[0x0][0x360] ;  /* 0x0000d800ff0c7b82 */ /* 0x000e220000000800 */
[----:B------:R-:W1:Y:S01]  /*0020*/  S2R R3, SR_TID.X ;  /* 0x0000000000037919 */ /* 0x000e620000002100 */
[----:B------:R-:W2:Y:S01]  /*0030*/  LDCU.64 UR6, c[0x0][0x358] ;  /* 0x00006b00ff0677ac */ /* 0x000ea20008000a00 */
[----:B------:R-:W-:-:S05]  /*0040*/  IMAD.MOV.U32 R2, RZ, RZ, -0x80000000 ;  /* 0x80000000ff027424 */ /* 0x000fca00078e00ff */
[----:B------:R-:W1:Y:S08]  /*0050*/  S2UR UR4, SR_CTAID.X ;  /* 0x00000000000479c3 */ /* 0x000e700000002500 */
[----:B------:R-:W3:Y:S01]  /*0060*/  LDC R9, c[0x0][0x3a0] ;  /* 0x0000e800ff097b82 */ /* 0x000ee20000000800 */
[----:B0-----:R-:W0:Y:S01]  /*0070*/  I2F.U32.RP R8, R12 ;  /* 0x0000000c00087306 */ /* 0x001e220000209000 */
[----:B-1----:R-:W-:-:S07]  /*0080*/  IMAD R0, R12, UR4, R3 ;  /* 0x000000040c007c24 */ /* 0x002fce000f8e0203 */
[----:B0-----:R-:W0:Y:S01]  /*0090*/  MUFU.RCP R8, R8 ;  /* 0x0000000800087308 */ /* 0x001e220000001000 */
[----:B---3--:R-:W-:-:S13]  /*00a0*/  ISETP.GE.AND P0, PT, R0, R9, PT ;  /* 0x000000090000720c */ /* 0x008fda0003f06270 */
[----:B------:R-:W1:Y:S01]  /*00b0*/  @!P0 LDC.64 R4, c[0x0][0x380] ;  /* 0x0000e000ff048b82 */ /* 0x000e620000000a00 */
[----:B0-----:R-:W-:-:S04]  /*00c0*/  VIADD R6, R8, 0xffffffe ;  /* 0x0ffffffe08067836 */ /* 0x001fc80000000000 */
[----:B------:R0:W3:Y:S02]  /*00d0*/  F2I.FTZ.U32.TRUNC.NTZ R7, R6 ;  /* 0x0000000600077305 */ /* 0x0000e4000021f000 */
[----:B0-----:R-:W-:Y:S02]  /*00e0*/  IMAD.MOV.U32 R6, RZ, RZ, RZ ;  /* 0x000000ffff067224 */ /* 0x001fe400078e00ff */
[----:B---3--:R-:W-:Y:S02]  /*00f0*/  IMAD.MOV R11, RZ, RZ, -R7 ;  /* 0x000000ffff0b7224 */ /* 0x008fe400078e0a07 */
[----:B-1----:R-:W-:-:S04]  /*0100*/  @!P0 IMAD.WIDE R4, R0, 0x4, R4 ;  /* 0x0000000400048825 */ /* 0x002fc800078e0204 */
[----:B------:R-:W-:Y:S01]  /*0110*/  IMAD R11, R11, R12, RZ ;  /* 0x0000000c0b0b7224 */ /* 0x000fe200078e02ff */
[----:B--2---:R0:W5:Y:S01]  /*0120*/  @!P0 LDG.E R2, desc[UR6][R4.64] ;  /* 0x0000000604028981 */ /* 0x004162000c1e1900 */
[C---:B------:R-:W-:Y:S01]  /*0130*/  ISETP.NE.U32.AND P2, PT, R12.reuse, RZ, PT ;  /* 0x000000ff0c00720c */ /* 0x040fe20003f45070 */
[----:B------:R-:W-:Y:S02]  /*0140*/  IMAD.MOV.U32 R15, RZ, RZ, -0x1 ;  /* 0xffffffffff0f7424 */ /* 0x000fe400078e00ff */
[----:B------:R-:W-:Y:S01]  /*0150*/  IMAD.HI.U32 R10, R7, R11, R6 ;  /* 0x0000000b070a7227 */ /* 0x000fe200078e0006 */
[----:B------:R-:W-:-:S05]  /*0160*/  IADD3 R7, PT, PT, R12, -0x1, R9 ;  /* 0xffffffff0c077810 */ /* 0x000fca0007ffe009 */
[----:B------:R-:W-:-:S04]  /*0170*/  IMAD.HI.U32 R13, R10, R7, RZ ;  /* 0x000000070a0d7227 */ /* 0x000fc800078e00ff */
[----:B0-----:R-:W-:-:S04]  /*0180*/  IMAD.MOV R4, RZ, RZ, -R13 ;  /* 0x000000ffff047224 */ /* 0x001fc800078e0a0d */
[----:B------:R-:W-:-:S05]  /*0190*/  IMAD R7, R12, R4, R7 ;  /* 0x000000040c077224 */ /* 0x000fca00078e0207 */
[----:B------:R-:W-:-:S13]  /*01a0*/  ISETP.GE.U32.AND P0, PT, R7, R12, PT ;  /* 0x0000000c0700720c */ /* 0x000fda0003f06070 */
[----:B------:R-:W-:Y:S02]  /*01b0*/  @P0 IMAD.IADD R7, R7, 0x1, -R12 ;  /* 0x0000000107070824 */ /* 0x000fe400078e0a0c */
[----:B------:R-:W-:-:S03]  /*01c0*/  @P0 VIADD R13, R13, 0x1 ;  /* 0x000000010d0d0836 */ /* 0x000fc60000000000 */
[----:B------:R-:W-:-:S13]  /*01d0*/  ISETP.GE.U32.AND P1, PT, R7, R12, PT ;  /* 0x0000000c0700720c */ /* 0x000fda0003f26070 */
[----:B------:R-:W-:Y:S01]  /*01e0*/  @P1 VIADD R13, R13, 0x1 ;  /* 0x000000010d0d1836 */ /* 0x000fe20000000000 */
[----:B------:R-:W-:-:S04]  /*01f0*/  @!P2 LOP3.LUT R13, RZ, R12, RZ, 0x33, !PT ;  /* 0x0000000cff0da212 */ /* 0x000fc800078e33ff */
[----:B------:R-:W-:-:S13]  /*0200*/  ISETP.GE.AND P0, PT, R13, 0x1, PT ;  /* 0x000000010d00780c */ /* 0x000fda0003f06270 */
[----:B------:R-:W-:Y:S05]  /*0210*/  @!P0 BRA `(.L_x_5) ;  /* 0x00000008006c8947 */ /* 0x000fea0003800000 */
[----:B------:R-:W0:Y:S01]  /*0220*/  S2UR UR5, SR_CgaCtaId ;  /* 0x00000000000579c3 */ /* 0x000e220000008800 */
[C---:B------:R-:W-:Y:S01]  /*0230*/  LOP3.LUT R19, R12.reuse, 0x7, RZ, 0xc0, !PT ;  /* 0x000000070c137812 */ /* 0x040fe200078ec0ff */
[----:B------:R-:W-:Y:S01]  /*0240*/  UMOV UR4, 0x400 ;  /* 0x0000040000047882 */ /* 0x000fe20000000000 */
[C---:B------:R-:W-:Y:S01]  /*0250*/  LOP3.LUT R20, R12.reuse, 0x3, RZ, 0xc0, !PT ;  /* 0x000000030c147812 */ /* 0x040fe200078ec0ff */
[----:B------:R-:W-:Y:S01]  /*0260*/  IMAD.MOV.U32 R15, RZ, RZ, RZ ;  /* 0x000000ffff0f7224 */ /* 0x000fe200078e00ff */
[----:B------:R-:W-:Y:S01]  /*0270*/  LOP3.LUT R14, R12, 0x7f8, RZ, 0xc0, !PT ;  /* 0x000007f80c0e7812 */ /* 0x000fe200078ec0ff */
[----:B------:R-:W-:-:S05]  /*0280*/  VIADD R4, R19, 0xffffffff ;  /* 0xffffffff13047836 */ /* 0x000fca0000000000 */
[----:B------:R-:W-:Y:S01]  /*0290*/  ISETP.GE.U32.AND P2, PT, R4, 0x3, PT ;  /* 0x000000030400780c */ /* 0x000fe20003f46070 */
[----:B0-----:R-:W-:-:S03]  /*02a0*/  ULEA UR5, UR5, UR4, 0x18 ;  /* 0x0000000405057291 */ /* 0x001fc6000f8ec0ff */
[----:B------:R-:W-:-:S03]  /*02b0*/  UMOV UR4, URZ ;  /* 0x000000ff00047c82 */ /* 0x000fc60008000000 */
[----:B------:R-:W-:-:S07]  /*02c0*/  LEA R16, R3, UR5, 0x2 ;  /* 0x0000000503107c11 */ /* 0x000fce000f8e10ff */
.L_x_11:
[----:B0-----:R-:W0:Y:S01]  /*02d0*/  LDCU UR8, c[0x0][0x3a0] ;  /* 0x00007400ff0877ac */ /* 0x001e220008000800 */
[----:B------:R-:W-:Y:S02]  /*02e0*/  IMAD R18, R12, UR4, RZ ;  /* 0x000000040c127c24 */ /* 0x000fe4000f8e02ff */
[----:B------:R-:W-:Y:S02]  /*02f0*/  IMAD.MOV.U32 R7, RZ, RZ, 0x7fffffff ;  /* 0x7fffffffff077424 */ /* 0x000fe400078e00ff */
[----:B------:R-:W-:-:S05]  /*0300*/  IMAD.IADD R9, R18, 0x1, R3 ;  /* 0x0000000112097824 */ /* 0x000fca00078e0203 */
[----:B0-----:R-:W-:-:S13]  /*0310*/  ISETP.GE.U32.AND P0, PT, R9, UR8, PT ;  /* 0x0000000809007c0c */ /* 0x001fda000bf06070 */
[----:B------:R-:W0:Y:S02]  /*0320*/  @!P0 LDC.64 R4, c[0x0][0x380] ;  /* 0x0000e000ff048b82 */ /* 0x000e240000000a00 */
[----:B0-----:R-:W-:-:S05]  /*0330*/  @!P0 IMAD.WIDE.U32 R4, R9, 0x4, R4 ;  /* 0x0000000409048825 */ /* 0x001fca00078e0004 */
[----:B------:R-:W2:Y:S01]  /*0340*/  @!P0 LDG.E R7, desc[UR6][R4.64] ;  /* 0x0000000604078981 */ /* 0x000ea2000c1e1900 */
[----:B------:R-:W-:Y:S01]  /*0350*/  ISETP.GE.U32.AND P0, PT, R12, 0x8, PT ;  /* 0x000000080c00780c */ /* 0x000fe20003f06070 */
[----:B------:R-:W-:Y:S01]  /*0360*/  UIADD3 UR4, UPT, UPT, UR4, 0x1, URZ ;  /* 0x0000000104047890 */ /* 0x000fe2000fffe0ff */
[----:B------:R-:W-:-:S05]  /*0370*/  IMAD.MOV.U32 R9, RZ, RZ, RZ ;  /* 0x000000ffff097224 */ /* 0x000fca00078e00ff */
[----:B------:R-:W-:Y:S01]  /*0380*/  ISETP.NE.AND P3, PT, R13, UR4, PT ;  /* 0x000000040d007c0c */ /* 0x000fe2000bf65270 */
[----:B--2---:R0:W-:Y:S01]  /*0390*/  STS [R16], R7 ;  /* 0x0000000710007388 */ /* 0x0041e20000000800 */
[----:B------:R-:W-:Y:S06]  /*03a0*/  BAR.SYNC.DEFER_BLOCKING 0x0 ;  /* 0x0000000000007b1d */ /* 0x000fec0000010000 */
[----:B------:R-:W-:Y:S05]  /*03b0*/  @!P0 BRA `(.L_x_6) ;  /* 0x0000000000f08947 */ /* 0x000fea0003800000 */
[----:B------:R-:W-:-:S07]  /*03c0*/  IMAD.MOV.U32 R17, RZ, RZ, RZ ;  /* 0x000000ffff117224 */ /* 0x000fce00078e00ff */
.L_x_7:
[----:B------:R-:W-:-:S05]  /*03d0*/  LEA R22, R17, UR5, 0x2 ;  /* 0x0000000511167c11 */ /* 0x000fca000f8e10ff */
[----:B0-----:R-:W0:Y:S04]  /*03e0*/  LDS.128 R4, [R22] ;  /* 0x0000000016047984 */ /* 0x001e280000000c00 */
[----:B------:R-:W1:Y:S01]  /*03f0*/  LDS.128 R8, [R22+0x10] ;  /* 0x0000100016087984 */ /* 0x000e620000000c00 */
[C---:B0----5:R-:W-:Y:S02]  /*0400*/  ISETP.GT.AND P5, PT, R2.reuse, R4, PT ;  /* 0x000000040200720c */ /* 0x061fe40003fa4270 */
[C---:B------:R-:W-:Y:S02]  /*0410*/  ISETP.GT.AND P1, PT, R2.reuse, R5, PT ;  /* 0x000000050200720c */ /* 0x040fe40003f24270 */
[----:B------:R-:W-:-:S09]  /*0420*/  ISETP.GT.AND P6, PT, R2, R6, PT ;  /* 0x000000060200720c */ /* 0x000fd20003fc4270 */
[----:B------:R-:W-:Y:S01]  /*0430*/  @!P5 IMAD.IADD R21, R18, 0x1, R17 ;  /* 0x000000011215d824 */ /* 0x000fe200078e0211 */
[C---:B------:R-:W-:Y:S01]  /*0440*/  @!P5 ISETP.NE.AND P4, PT, R2.reuse, R4, PT ;  /* 0x000000040200d20c */ /* 0x040fe20003f85270 */
[----:B------:R-:W-:Y:S01]  /*0450*/  IMAD.MOV.U32 R4, RZ, RZ, 0x1 ;  /* 0x00000001ff047424 */ /* 0x000fe200078e00ff */
[----:B------:R-:W-:Y:S02]  /*0460*/  @!P1 ISETP.NE.AND P0, PT, R2, R5, PT ;  /* 0x000000050200920c */ /* 0x000fe40003f05270 */
[----:B------:R-:W-:Y:S02]  /*0470*/  @!P1 IADD3 R5, PT, PT, R17, 0x1, R18 ;  /* 0x0000000111059810 */ /* 0x000fe40007ffe012 */
[C---:B------:R-:W-:Y:S02]  /*0480*/  @!P5 ISETP.LT.U32.AND P4, PT, R0.reuse, R21, !P4 ;  /* 0x000000150000d20c */ /* 0x040fe40006781070 */
[----:B------:R-:W-:Y:S01]  /*0490*/  @!P1 ISETP.LT.U32.AND P0, PT, R0, R5, !P0 ;  /* 0x000000050000920c */ /* 0x000fe20004701070 */
[----:B------:R-:W-:Y:S01]  /*04a0*/  IMAD.MOV.U32 R5, RZ, RZ, 0x1 ;  /* 0x00000001ff057424 */ /* 0x000fe200078e00ff */
[----:B------:R-:W-:-:S02]  /*04b0*/  @!P5 SEL R4, RZ, 0x1, !P4 ;  /* 0x00000001ff04d807 */ /* 0x000fc40006000000 */
[C---:B------:R-:W-:Y:S02]  /*04c0*/  ISETP.GT.AND P4, PT, R2.reuse, R7, PT ;  /* 0x000000070200720c */ /* 0x040fe40003f84270 */
[----:B------:R-:W-:Y:S02]  /*04d0*/  @!P1 SEL R5, RZ, 0x1, !P0 ;  /* 0x00000001ff059807 */ /* 0x000fe40004000000 */
[C---:B-1----:R-:W-:Y:S02]  /*04e0*/  ISETP.GT.AND P5, PT, R2.reuse, R8, PT ;  /* 0x000000080200720c */ /* 0x042fe40003fa4270 */
[----:B------:R-:W-:Y:S01]  /*04f0*/  @!P6 ISETP.NE.AND P0, PT, R2, R6, PT ;  /* 0x000000060200e20c */ /* 0x000fe20003f05270 */
[----:B------:R-:W-:Y:S01]  /*0500*/  IMAD.MOV.U32 R6, RZ, RZ, 0x1 ;  /* 0x00000001ff067424 */ /* 0x000fe200078e00ff */
[----:B------:R-:W-:Y:S02]  /*0510*/  @!P6 IADD3 R21, PT, PT, R17, 0x2, R18 ;  /* 0x000000021115e810 */ /* 0x000fe40007ffe012 */
[----:B------:R-:W-:Y:S01]  /*0520*/  IADD3 R4, PT, PT, R5, R4, R15 ;  /* 0x0000000405047210 */ /* 0x000fe20007ffe00f */
[----:B------:R-:W-:Y:S01]  /*0530*/  IMAD.MOV.U32 R15, RZ, RZ, 0x1 ;  /* 0x00000001ff0f7424 */ /* 0x000fe200078e00ff */
[----:B------:R-:W-:-:S02]  /*0540*/  @!P6 ISETP.LT.U32.AND P0, PT, R0, R21, !P0 ;  /* 0x000000150000e20c */ /* 0x000fc40004701070 */
[C---:B------:R-:W-:Y:S02]  /*0550*/  @!P4 ISETP.NE.AND P1, PT, R2.reuse, R7, PT ;  /* 0x000000070200c20c */ /* 0x040fe40003f25270 */
[----:B------:R-:W-:Y:S02]  /*0560*/  @!P6 SEL R6, RZ, 0x1, !P0 ;  /* 0x00000001ff06e807 */ /* 0x000fe40004000000 */
[C---:B------:R-:W-:Y:S02]  /*0570*/  ISETP.GT.AND P6, PT, R2.reuse, R9, PT ;  /* 0x000000090200720c */ /* 0x040fe40003fc4270 */
[C-C-:B------:R-:W-:Y:S02]  /*0580*/  @!P4 IADD3 R7, PT, PT, R17.reuse, 0x3, R18.reuse ;  /* 0x000000031107c810 */ /* 0x140fe40007ffe012 */
[----:B------:R-:W-:Y:S01]  /*0590*/  @!P5 ISETP.NE.AND P0, PT, R2, R8, PT ;  /* 0x000000080200d20c */ /* 0x000fe20003f05270 */
[----:B------:R-:W-:Y:S01]  /*05a0*/  IMAD.MOV.U32 R8, RZ, RZ, 0x1 ;  /* 0x00000001ff087424 */ /* 0x000fe200078e00ff */
[----:B------:R-:W-:-:S02]  /*05b0*/  @!P5 IADD3 R21, PT, PT, R17, 0x4, R18 ;  /* 0x000000041115d810 */ /* 0x000fc40007ffe012 */
[C---:B------:R-:W-:Y:S01]  /*05c0*/  @!P4 ISETP.LT.U32.AND P1, PT, R0.reuse, R7, !P1 ;  /* 0x000000070000c20c */ /* 0x040fe20004f21070 */
[----:B------:R-:W-:Y:S01]  /*05d0*/  IMAD.MOV.U32 R7, RZ, RZ, 0x1 ;  /* 0x00000001ff077424 */ /* 0x000fe200078e00ff */
[----:B------:R-:W-:Y:S02]  /*05e0*/  @!P5 ISETP.LT.U32.AND P0, PT, R0, R21, !P0 ;  /* 0x000000150000d20c */ /* 0x000fe40004701070 */
[----:B------:R-:W-:Y:S02]  /*05f0*/  @!P4 SEL R7, RZ, 0x1, !P1 ;  /* 0x00000001ff07c807 */ /* 0x000fe40004800000 */
[C---:B------:R-:W-:Y:S02]  /*0600*/  ISETP.GT.AND P4, PT, R2.reuse, R11, PT ;  /* 0x0000000b0200720c */ /* 0x040fe40003f84270 */
[----:B------:R-:W-:Y:S02]  /*0610*/  ISETP.GT.AND P1, PT, R2, R10, PT ;  /* 0x0000000a0200720c */ /* 0x000fe40003f24270 */
[----:B------:R-:W-:-:S02]  /*0620*/  @!P5 SEL R8, RZ, 0x1, !P0 ;  /* 0x00000001ff08d807 */ /* 0x000fc40004000000 */
[----:B------:R-:W-:Y:S02]  /*0630*/  @!P6 ISETP.NE.AND P5, PT, R2, R9, PT ;  /* 0x000000090200e20c */ /* 0x000fe40003fa5270 */
[----:B------:R-:W-:Y:S02]  /*0640*/  @!P6 IADD3 R9, PT, PT, R17, 0x5, R18 ;  /* 0x000000051109e810 */ /* 0x000fe40007ffe012 */
[----:B------:R-:W-:Y:S01]  /*0650*/  IADD3 R6, PT, PT, R7, R6, R4 ;  /* 0x0000000607067210 */ /* 0x000fe20007ffe004 */
[----:B------:R-:W-:Y:S01]  /*0660*/  IMAD.MOV.U32 R4, RZ, RZ, 0x1 ;  /* 0x00000001ff047424 */ /* 0x000fe200078e00ff */
[----:B------:R-:W-:Y:S01]  /*0670*/  @!P6 ISETP.LT.U32.AND P5, PT, R0, R9, !P5 ;  /* 0x000000090000e20c */ /* 0x000fe20006fa1070 */
[----:B------:R-:W-:Y:S02]  /*0680*/  IMAD.MOV.U32 R9, RZ, RZ, 0x1 ;  /* 0x00000001ff097424 */ /* 0x000fe400078e00ff */
[----:B------:R-:W-:Y:S02]  /*0690*/  @!P1 IADD3 R5, PT, PT, R17, 0x6, R18 ;  /* 0x0000000611059810 */ /* 0x000fe40007ffe012 */
[----:B------:R-:W-:-:S02]  /*06a0*/  @!P6 SEL R9, RZ, 0x1, !P5 ;  /* 0x00000001ff09e807 */ /* 0x000fc40006800000 */
[C---:B------:R-:W-:Y:S02]  /*06b0*/  @!P4 ISETP.NE.AND P5, PT, R2.reuse, R11, PT ;  /* 0x0000000b0200c20c */ /* 0x040fe40003fa5270 */
[C---:B------:R-:W-:Y:S01]  /*06c0*/  @!P4 IADD3 R11, PT, PT, R17.reuse, 0x7, R18 ;  /* 0x00000007110bc810 */ /* 0x040fe20007ffe012 */
[----:B------:R-:W-:Y:S01]  /*06d0*/  VIADD R17, R17, 0x8 ;  /* 0x0000000811117836 */ /* 0x000fe20000000000 */
[----:B------:R-:W-:Y:S02]  /*06e0*/  @!P1 ISETP.NE.AND P0, PT, R2, R10, PT ;  /* 0x0000000a0200920c */ /* 0x000fe40003f05270 */
[C---:B------:R-:W-:Y:S02]  /*06f0*/  @!P4 ISETP.LT.U32.AND P5, PT, R0.reuse, R11, !P5 ;  /* 0x0000000b0000c20c */ /* 0x040fe40006fa1070 */
[----:B------:R-:W-:Y:S02]  /*0700*/  ISETP.NE.AND P6, PT, R17, R14, PT ;  /* 0x0000000e1100720c */ /* 0x000fe40003fc5270 */
[----:B------:R-:W-:-:S02]  /*0710*/  @!P1 ISETP.LT.U32.AND P0, PT, R0, R5, !P0 ;  /* 0x000000050000920c */ /* 0x000fc40004701070 */
[----:B------:R-:W-:Y:S02]  /*0720*/  IADD3 R6, PT, PT, R9, R8, R6 ;  /* 0x0000000809067210 */ /* 0x000fe40007ffe006 */
[----:B------:R-:W-:Y:S02]  /*0730*/  @!P1 SEL R15, RZ, 0x1, !P0 ;  /* 0x00000001ff0f9807 */ /* 0x000fe40004000000 */
[----:B------:R-:W-:-:S04]  /*0740*/  @!P4 SEL R4, RZ, 0x1, !P5 ;  /* 0x00000001ff04c807 */ /* 0x000fc80006800000 */
[----:B------:R-:W-:Y:S01]  /*0750*/  IADD3 R15, PT, PT, R4, R15, R6 ;  /* 0x0000000f040f7210 */ /* 0x000fe20007ffe006 */
[----:B------:R-:W-:Y:S06]  /*0760*/  @P6 BRA `(.L_x_7) ;  /* 0xfffffffc00186947 */ /* 0x000fec000383ffff */
[----:B------:R-:W-:-:S07]  /*0770*/  IMAD.MOV.U32 R9, RZ, RZ, R14 ;  /* 0x000000ffff097224 */ /* 0x000fce00078e000e */
.L_x_6:
[----:B------:R-:W-:-:S13]  /*0780*/  ISETP.NE.AND P0, PT, R19, RZ, PT ;  /* 0x000000ff1300720c */ /* 0x000fda0003f05270 */
[----:B------:R-:W-:Y:S05]  /*0790*/  @!P0 BRA `(.L_x_8) ;  /* 0x0000000400008947 */ /* 0x000fea0003800000 */
[----:B------:R-:W-:Y:S01]  /*07a0*/  ISETP.NE.AND P4, PT, R20, RZ, PT ;  /* 0x000000ff1400720c */ /* 0x000fe20003f85270 */
[----:B------:R-:W-:-:S12]  /*07b0*/  @!P2 BRA `(.L_x_9) ;  /* 0x00000000007ca947 */ /* 0x000fd80003800000 */
[----:B------:R-:W-:-:S05]  /*07c0*/  LEA R8, R9, UR5, 0x2 ;  /* 0x0000000509087c11 */ /* 0x000fca000f8e10ff */
[----:B0-----:R-:W0:Y:S04]  /*07d0*/  LDS.64 R6, [R8] ;  /* 0x0000000008067984 */ /* 0x001e280000000a00 */
[----:B------:R-:W1:Y:S01]  /*07e0*/  LDS.64 R4, [R8+0x8] ;  /* 0x0000080008047984 */ /* 0x000e620000000a00 */
[C---:B0----5:R-:W-:Y:S02]  /*07f0*/  ISETP.GT.AND P6, PT, R2.reuse, R6, PT ;  /* 0x000000060200720c */ /* 0x061fe40003fc4270 */
[C---:B------:R-:W-:Y:S02]  /*0800*/  ISETP.GT.AND P1, PT, R2.reuse, R7, PT ;  /* 0x000000070200720c */ /* 0x040fe40003f24270 */
[----:B-1----:R-:W-:-:S09]  /*0810*/  ISETP.GT.AND P5, PT, R2, R4, PT ;  /* 0x000000040200720c */ /* 0x002fd20003fa4270 */
[----:B------:R-:W-:Y:S01]  /*0820*/  @!P6 IMAD.IADD R11, R18, 0x1, R9 ;  /* 0x00000001120be824 */ /* 0x000fe200078e0209 */
[----:B------:R-:W-:Y:S01]  /*0830*/  @!P6 ISETP.NE.AND P0, PT, R2, R6, PT ;  /* 0x000000060200e20c */ /* 0x000fe20003f05270 */
[----:B------:R-:W-:-:S03]  /*0840*/  IMAD.MOV.U32 R6, RZ, RZ, 0x1 ;  /* 0x00000001ff067424 */ /* 0x000fc600078e00ff */
[----:B------:R-:W-:Y:S02]  /*0850*/  @!P6 ISETP.LT.U32.AND P0, PT, R0, R11, !P0 ;  /* 0x0000000b0000e20c */ /* 0x000fe40004701070 */
[----:B------:R-:W-:Y:S02]  /*0860*/  @!P5 IADD3 R11, PT, PT, R9, 0x2, R18 ;  /* 0x00000002090bd810 */ /* 0x000fe40007ffe012 */
[----:B------:R-:W-:Y:S02]  /*0870*/  @!P6 SEL R6, RZ, 0x1, !P0 ;  /* 0x00000001ff06e807 */ /* 0x000fe40004000000 */
[C---:B------:R-:W-:Y:S02]  /*0880*/  @!P1 ISETP.NE.AND P0, PT, R2.reuse, R7, PT ;  /* 0x000000070200920c */ /* 0x040fe40003f05270 */
[----:B------:R-:W-:Y:S01]  /*0890*/  ISETP.GT.AND P6, PT, R2, R5, PT ;  /* 0x000000050200720c */ /* 0x000fe20003fc4270 */
[----:B------:R-:W-:Y:S01]  /*08a0*/  IMAD.IADD R6, R15, 0x1, R6 ;  /* 0x000000010f067824 */ /* 0x000fe200078e0206 */
[----:B------:R-:W-:Y:S01]  /*08b0*/  @!P1 IADD3 R7, PT, PT, R9, 0x1, R18 ;  /* 0x0000000109079810 */ /* 0x000fe20007ffe012 */
[----:B------:R-:W-:-:S03]  /*08c0*/  IMAD.MOV.U32 R15, RZ, RZ, 0x1 ;  /* 0x00000001ff0f7424 */ /* 0x000fc600078e00ff */
[----:B------:R-:W-:Y:S01]  /*08d0*/  @!P1 ISETP.LT.U32.AND P0, PT, R0, R7, !P0 ;  /* 0x000000070000920c */ /* 0x000fe20004701070 */
[----:B------:R-:W-:-:S03]  /*08e0*/  IMAD.MOV.U32 R7, RZ, RZ, 0x1 ;  /* 0x00000001ff077424 */ /* 0x000fc600078e00ff */
[----:B------:R-:W-:Y:S02]  /*08f0*/  @!P1 SEL R7, RZ, 0x1, !P0 ;  /* 0x00000001ff079807 */ /* 0x000fe40004000000 */
[C---:B------:R-:W-:Y:S01]  /*0900*/  @!P5 ISETP.NE.AND P0, PT, R2.reuse, R4, PT ;  /* 0x000000040200d20c */ /* 0x040fe20003f05270 */
[----:B------:R-:W-:Y:S01]  /*0910*/  IMAD.MOV.U32 R4, RZ, RZ, 0x1 ;  /* 0x00000001ff047424 */ /* 0x000fe200078e00ff */
[----:B------:R-:W-:Y:S02]  /*0920*/  @!P6 ISETP.NE.AND P1, PT, R2, R5, PT ;  /* 0x000000050200e20c */ /* 0x000fe40003f25270 */
[C---:B------:R-:W-:Y:S01]  /*0930*/  @!P6 IADD3 R5, PT, PT, R9.reuse, 0x3, R18 ;  /* 0x000000030905e810 */ /* 0x040fe20007ffe012 */
[----:B------:R-:W-:Y:S01]  /*0940*/  VIADD R9, R9, 0x4 ;  /* 0x0000000409097836 */ /* 0x000fe20000000000 */
[C---:B------:R-:W-:Y:S02]  /*0950*/  @!P5 ISETP.LT.U32.AND P0, PT, R0.reuse, R11, !P0 ;  /* 0x0000000b0000d20c */ /* 0x040fe40004701070 */
[----:B------:R-:W-:-:S02]  /*0960*/  @!P6 ISETP.LT.U32.AND P1, PT, R0, R5, !P1 ;  /* 0x000000050000e20c */ /* 0x000fc40004f21070 */
[----:B------:R-:W-:Y:S02]  /*0970*/  @!P5 SEL R4, RZ, 0x1, !P0 ;  /* 0x00000001ff04d807 */ /* 0x000fe40004000000 */
[----:B------:R-:W-:Y:S02]  /*0980*/  @!P6 SEL R15, RZ, 0x1, !P1 ;  /* 0x00000001ff0fe807 */ /* 0x000fe40004800000 */
[----:B------:R-:W-:-:S05]  /*0990*/  IADD3 R4, PT, PT, R4, R7, R6 ;  /* 0x0000000704047210 */ /* 0x000fca0007ffe006 */
[----:B------:R-:W-:-:S07]  /*09a0*/  IMAD.IADD R15, R4, 0x1, R15 ;  /* 0x00000001040f7824 */ /* 0x000fce00078e020f */
.L_x_9:
[----:B------:R-:W-:Y:S05]  /*09b0*/  @!P4 BRA `(.L_x_8) ;  /* 0x000000000078c947 */ /* 0x000fea0003800000 */
[----:B------:R-:W-:Y:S02]  /*09c0*/  ISETP.NE.AND P0, PT, R20, 0x1, PT ;  /* 0x000000011400780c */ /* 0x000fe40003f05270 */
[----:B------:R-:W-:-:S11]  /*09d0*/  LOP3.LUT P4, RZ, R12, 0x1, RZ, 0xc0, !PT ;  /* 0x000000010cff7812 */ /* 0x000fd6000788c0ff */
[----:B------:R-:W-:Y:S05]  /*09e0*/  @!P0 BRA `(.L_x_10) ;  /* 0x0000000000448947 */ /* 0x000fea0003800000 */
[----:B------:R-:W-:-:S05]  /*09f0*/  LEA R6, R9, UR5, 0x2 ;  /* 0x0000000509067c11 */ /* 0x000fca000f8e10ff */
[----:B------:R-:W1:Y:S02]  /*0a00*/  LDS.64 R4, [R6] ;  /* 0x0000000006047984 */ /* 0x000e640000000a00 */
[C---:B-1---5:R-:W-:Y:S02]  /*0a10*/  ISETP.GT.AND P6, PT, R2.reuse, R4, PT ;  /* 0x000000040200720c */ /* 0x062fe40003fc4270 */
[----:B------:R-:W-:-:S11]  /*0a20*/  ISETP.GT.AND P5, PT, R2, R5, PT ;  /* 0x000000050200720c */ /* 0x000fd60003fa4270 */
[----:B0-----:R-:W-:Y:S01]  /*0a30*/  @!P6 IMAD.IADD R7, R18, 0x1, R9 ;  /* 0x000000011207e824 */ /* 0x001fe200078e0209 */
[C---:B------:R-:W-:Y:S01]  /*0a40*/  @!P6 ISETP.NE.AND P0, PT, R2.reuse, R4, PT ;  /* 0x000000040200e20c */ /* 0x040fe20003f05270 */
[----:B------:R-:W-:Y:S01]  /*0a50*/  IMAD.MOV.U32 R4, RZ, RZ, 0x1 ;  /* 0x00000001ff047424 */ /* 0x000fe200078e00ff */
[----:B------:R-:W-:Y:S02]  /*0a60*/  @!P5 ISETP.NE.AND P1, PT, R2, R5, PT ;  /* 0x000000050200d20c */ /* 0x000fe40003f25270 */
[C---:B------:R-:W-:Y:S01]  /*0a70*/  @!P5 IADD3 R5, PT, PT, R9.reuse, 0x1, R18 ;  /* 0x000000010905d810 */ /* 0x040fe20007ffe012 */
[----:B------:R-:W-:Y:S01]  /*0a80*/  VIADD R9, R9, 0x2 ;  /* 0x0000000209097836 */ /* 0x000fe20000000000 */
[C---:B------:R-:W-:Y:S02]  /*0a90*/  @!P6 ISETP.LT.U32.AND P0, PT, R0.reuse, R7, !P0 ;  /* 0x000000070000e20c */ /* 0x040fe40004701070 */
[----:B------:R-:W-:Y:S01]  /*0aa0*/  @!P5 ISETP.LT.U32.AND P1, PT, R0, R5, !P1 ;  /* 0x000000050000d20c */ /* 0x000fe20004f21070 */
[----:B------:R-:W-:Y:S01]  /*0ab0*/  IMAD.MOV.U32 R5, RZ, RZ, 0x1 ;  /* 0x00000001ff057424 */ /* 0x000fe200078e00ff */
[----:B------:R-:W-:-:S02]  /*0ac0*/  @!P6 SEL R4, RZ, 0x1, !P0 ;  /* 0x00000001ff04e807 */ /* 0x000fc40004000000 */
[----:B------:R-:W-:-:S03]  /*0ad0*/  @!P5 SEL R5, RZ, 0x1, !P1 ;  /* 0x00000001ff05d807 */ /* 0x000fc60004800000 */
[----:B------:R-:W-:-:S04]  /*0ae0*/  IMAD.IADD R4, R15, 0x1, R4 ;  /* 0x000000010f047824 */ /* 0x000fc800078e0204 */
[----:B------:R-:W-:-:S07]  /*0af0*/  IMAD.IADD R15, R4, 0x1, R5 ;  /* 0x00000001040f7824 */ /* 0x000fce00078e0205 */
.L_x_10:
[----:B------:R-:W-:Y:S05]  /*0b00*/  @!P4 BRA `(.L_x_8) ;  /* 0x000000000024c947 */ /* 0x000fea0003800000 */
[----:B------:R-:W-:Y:S01]  /*0b10*/  LEA R4, R9, UR5, 0x2 ;  /* 0x0000000509047c11 */ /* 0x000fe2000f8e10ff */
[----:B------:R-:W-:-:S04]  /*0b20*/  IMAD.MOV.U32 R6, RZ, RZ, 0x1 ;  /* 0x00000001ff067424 */ /* 0x000fc800078e00ff */
[----:B------:R-:W1:Y:S02]  /*0b30*/  LDS R5, [R4] ;  /* 0x0000000004057984 */ /* 0x000e640000000800 */
[----:B-1---5:R-:W-:-:S13]  /*0b40*/  ISETP.GT.AND P1, PT, R2, R5, PT ;  /* 0x000000050200720c */ /* 0x022fda0003f24270 */
[----:B------:R-:W-:Y:S01]  /*0b50*/  @!P1 ISETP.NE.AND P0, PT, R2, R5, PT ;  /* 0x000000050200920c */ /* 0x000fe20003f05270 */
[----:B------:R-:W-:-:S05]  /*0b60*/  @!P1 IMAD.IADD R5, R18, 0x1, R9 ;  /* 0x0000000112059824 */ /* 0x000fca00078e0209 */
[----:B------:R-:W-:-:S04]  /*0b70*/  @!P1 ISETP.LT.U32.AND P0, PT, R0, R5, !P0 ;  /* 0x000000050000920c */ /* 0x000fc80004701070 */
[----:B------:R-:W-:-:S05]  /*0b80*/  @!P1 SEL R6, RZ, 0x1, !P0 ;  /* 0x00000001ff069807 */ /* 0x000fca0004000000 */
[----:B------:R-:W-:-:S07]  /*0b90*/  IMAD.IADD R15, R15, 0x1, R6 ;  /* 0x000000010f0f7824 */ /* 0x000fce00078e0206 */
.L_x_8:
[----:B------:R-:W-:Y:S06]  /*0ba0*/  BAR.SYNC.DEFER_BLOCKING 0x0 ;  /* 0x0000000000007b1d */ /* 0x000fec0000010000 */
[----:B------:R-:W-:Y:S05]  /*0bb0*/  @P3 BRA `(.L_x_11) ;  /* 0xfffffff400c43947 */ /* 0x000fea000383ffff */
[----:B------:R-:W-:-:S07]  /*0bc0*/  LOP3.LUT R15, RZ, R15, RZ, 0x33, !PT ;  /* 0x0000000fff0f7212 */ /* 0x000fce00078e33ff */
.L_x_5:
[----:B------:R-:W1:Y:S02]  /*0bd0*/  LDCU UR4, c[0x0][0x3a0] ;  /* 0x00007400ff0477ac */ /* 0x000e640008000800 */
[----:B-1----:R-:W-:-:S13]  /*0be0*/  ISETP.GE.AND P0, PT, R0, UR4, PT ;  /* 0x0000000400007c0c */ /* 0x002fda000bf06270 */
[----:B------:R-:W-:Y:S05]  /*0bf0*/  @P0 EXIT ;  /* 0x000000000000094d */ /* 0x000fea0003800000 */
[----:B------:R-:W1:Y:S01]  /*0c00*/  LDC.64 R4, c[0x0][0x388] ;  /* 0x0000e200ff047b82 */ /* 0x000e620000000a00 */
[----:B------:R-:W-:-:S07]  /*0c10*/  VIADD R15, R15, UR4 ;  /* 0x000000040f0f7c36 */ /* 0x000fce0008000000 */
[----:B0-----:R-:W0:Y:S08]  /*0c20*/  LDC.64 R6, c[0x0][0x390] ;  /* 0x0000e400ff067b82 */ /* 0x001e300000000a00 */
[----:B------:R-:W2:Y:S01]  /*0c30*/  LDC.64 R8, c[0x0][0x398] ;  /* 0x0000e600ff087b82 */ /* 0x000ea20000000a00 */
[----:B-1----:R-:W-:-:S05]  /*0c40*/  IMAD.WIDE R4, R15, 0x4, R4 ;  /* 0x000000040f047825 */ /* 0x002fca00078e0204 */
[----:B-----5:R-:W-:Y:S01]  /*0c50*/  STG.E desc[UR6][R4.64], R2 ;  /* 0x0000000204007986 */ /* 0x020fe2000c101906 */
[----:B0-----:R-:W-:-:S05]  /*0c60*/  IMAD.WIDE R6, R0, 0x4, R6 ;  /* 0x0000000400067825 */ /* 0x001fca00078e0206 */
[----:B------:R-:W-:Y:S01]  /*0c70*/  STG.E desc[UR6][R6.64], R15 ;  /* 0x0000000f06007986 */ /* 0x000fe2000c101906 */
[----:B--2---:R-:W-:-:S05]  /*0c80*/  IMAD.WIDE R8, R15, 0x4, R8 ;  /* 0x000000040f087825 */ /* 0x004fca00078e0208 */
[----:B------:R-:W-:Y:S01]  /*0c90*/  STG.E desc[UR6][R8.64], R0 ;  /* 0x0000000008007986 */ /* 0x000fe2000c101906 */
[----:B------:R-:W-:Y:S05]  /*0ca0*/  EXIT ;  /* 0x000000000000794d */ /* 0x000fea0003800000 */
.L_x_12:
        /* <DEDUP_REMOVED lines=13> */
.L_x_20:


//--------------------- .text._Z12parallel_ELLPiS_S_S_ii --------------------------
	.section	.text._Z12parallel_ELLPiS_S_S_ii,"ax",@progbits
	.align	128
        .global         _Z12parallel_ELLPiS_S_S_ii
        .type           _Z12parallel_ELLPiS_S_S_ii,@function
        .size           _Z12parallel_ELLPiS_S_S_ii,(.L_x_21 - _Z12parallel_ELLPiS_S_S_ii)
        .other          _Z12parallel_ELLPiS_S_S_ii,@"STO_CUDA_ENTRY STV_DEFAULT"
_Z12parallel_ELLPiS_S_S_ii:
.text._Z12parallel_ELLPiS_S_S_ii:
[----:B------:R-:W-:Y:S01]  /*0000*/  LDC R1, c[0x0][0x37c] ;  /* 0x0000df00ff017b82 */ /* 0x000fe20000000800 */
[----:B------:R-:W0:Y:S07]  /*0010*/  S2R R0, SR_TID.X ;  /* 0x0000000000007919 */ /* 0x000e2e0000002100 */
[----:B------:R-:W0:Y:S08]  /*0020*/  S2UR UR4, SR_CTAID.X ;  /* 0x00000000000479c3 */ /* 0x000e300000002500 */
[----:B------:R-:W0:Y:S08]  /*0030*/  LDC R3, c[0x0][0x360] ;  /* 0x0000d800ff037b82 */ /* 0x000e300000000800 */
[----:B------:R-:W1:Y:S01]  /*0040*/  LDC R2, c[0x0][0x3a0] ;  /* 0x0000e800ff027b82 */ /* 0x000e620000000800 */
[----:B0-----:R-:W-:-:S05]  /*0050*/  IMAD R3, R3, UR4, R0 ;  /* 0x0000000403037c24 */ /* 0x001fca000f8e0200 */
[----:B-1----:R-:W-:-:S13]  /*0060*/  ISETP.GE.AND P0, PT, R3, R2, PT ;  /* 0x000000020300720c */ /* 0x002fda0003f06270 */
[----:B------:R-:W-:Y:S05]  /*0070*/  @P0 EXIT ;  /* 0x000000000000094d */ /* 0x000fea0003800000 */
[----:B------:R-:W0:Y:S01]  /*0080*/  LDC R4, c[0x0][0x3a4] ;  /* 0x0000e900ff047b82 */ /* 0x000e220000000800 */
[----:B------:R-:W1:Y:S01]  /*0090*/  LDCU.64 UR4, c[0x0][0x358] ;  /* 0x00006b00ff0477ac */ /* 0x000e620008000a00 */
[----:B------:R-:W-:Y:S01]  /*00a0*/  HFMA2 R8, -RZ, RZ, 0, 0 ;  /* 0x00000000ff087431 */ /* 0x000fe200000001ff */
[----:B0-----:R-:W-:-:S13]  /*00b0*/  ISETP.GE.AND P0, PT, R4, 0x1, PT ;  /* 0x000000010400780c */ /* 0x001fda0003f06270 */
[----:B-1----:R-:W-:Y:S05]  /*00c0*/  @!P0 BRA `(.L_x_13) ;  /* 0x0000000800448947 */ /* 0x002fea0003800000 */
[C---:B------:R-:W-:Y:S02]  /*00d0*/  ISETP.GE.U32.AND P1, PT, R4.reuse, 0x8, PT ;  /* 0x000000080400780c */ /* 0x040fe40003f26070 */
[----:B------:R-:W-:Y:S02]  /*00e0*/  LOP3.LUT R5, R4, 0x7, RZ, 0xc0, !PT ;  /* 0x0000000704057812 */ /* 0x000fe400078ec0ff */
[----:B------:R-:W-:Y:S02]  /*00f0*/  MOV R6, RZ ;  /* 0x000000ff00067202 */ /* 0x000fe40000000f00 */
[----:B------:R-:W-:Y:S02]  /*0100*/  ISETP.NE.AND P0, PT, R5, RZ, PT ;  /* 0x000000ff0500720c */ /* 0x000fe40003f05270 */
[----:B------:R-:W-:-:S05]  /*0110*/  MOV R8, RZ ;  /* 0x000000ff00087202 */ /* 0x000fca0000000f00 */
[----:B------:R-:W-:Y:S06]  /*0120*/  @!P1 BRA `(.L_x_14) ;  /* 0x00000004000c9947 */ /* 0x000fec0003800000 */
[----:B------:R-:W-:Y:S02]  /*0130*/  LOP3.LUT R6, R4, 0x7ffffff8, RZ, 0xc0, !PT ;  /* 0x7ffffff804067812 */ /* 0x000fe400078ec0ff */
[----:B------:R-:W-:Y:S02]  /*0140*/  MOV R8, RZ ;  /* 0x000000ff00087202 */ /* 0x000fe40000000f00 */
[----:B------:R-:W-:Y:S02]  /*0150*/  MOV R7, R3 ;  /* 0x0000000300077202 */ /* 0x000fe40000000f00 */
[----:B------:R-:W-:-:S07]  /*0160*/  IADD3 R0, PT, PT, -R6, RZ, RZ ;  /* 0x000000ff06007210 */ /* 0x000fce0007ffe1ff */
.L_x_15:
[----:B------:R-:W0:Y:S08]  /*0170*/  LDC.64 R12, c[0x0][0x388] ;  /* 0x0000e200ff0c7b82 */ /* 0x000e300000000a00 */
[----:B------:R-:W1:Y:S08]  /*0180*/  LDC.64 R14, c[0x0][0x390] ;  /* 0x0000e400ff0e7b82 */ /* 0x000e700000000a00 */
[----:B------:R-:W2:Y:S01]  /*0190*/  LDC.64 R30, c[0x0][0x380] ;  /* 0x0000e000ff1e7b82 */ /* 0x000ea20000000a00 */
[----:B0-----:R-:W-:-:S05]  /*01a0*/  IMAD.WIDE R12, R7, 0x4, R12 ;  /* 0x00000004070c7825 */ /* 0x001fca00078e020c */
[----:B------:R0:W1:Y:S01]  /*01b0*/  LDG.E R11, desc[UR4][R12.64] ;  /* 0x000000040c0b7981 */ /* 0x000062000c1e1900 */
[----:B--2---:R-:W-:-:S05]  /*01c0*/  IMAD.WIDE R30, R7, 0x4, R30 ;  /* 0x00000004071e7825 */ /* 0x004fca00078e021e */
[----:B------:R-:W2:Y:S01]  /*01d0*/  LDG.E R16, desc[UR4][R30.64] ;  /* 0x000000041e107981 */ /* 0x000ea2000c1e1900 */
[----:B------:R-:W-:-:S04]  /*01e0*/  IMAD.WIDE R26, R2, 0x4, R12 ;  /* 0x00000004021a7825 */ /* 0x000fc800078e020c */
[C---:B------:R-:W-:Y:S02]  /*01f0*/  IMAD.WIDE R22, R2.reuse, 0x4, R26 ;  /* 0x0000000402167825 */ /* 0x040fe400078e021a */
[----:B------:R-:W3:Y:S02]  /*0200*/  LDG.E R27, desc[UR4][R26.64] ;  /* 0x000000041a1b7981 */ /* 0x000ee4000c1e1900 */
[C---:B------:R-:W-:Y:S02]  /*0210*/  IMAD.WIDE R18, R2.reuse, 0x4, R22 ;  /* 0x0000000402127825 */ /* 0x040fe400078e0216 */
[----:B------:R-:W4:Y:S02]  /*0220*/  LDG.E R23, desc[UR4][R22.64] ;  /* 0x0000000416177981 */ /* 0x000f24000c1e1900 */
[C---:B0-----:R-:W-:Y:S02]  /*0230*/  IMAD.WIDE R12, R2.reuse, 0x4, R18 ;  /* 0x00000004020c7825 */ /* 0x041fe400078e0212 */
[----:B------:R-:W5:Y:S02]  /*0240*/  LDG.E R21, desc[UR4][R18.64] ;  /* 0x0000000412157981 */ /* 0x000f64000c1e1900 */
[----:B------:R-:W-:-:S02]  /*0250*/  IMAD.WIDE R24, R2, 0x4, R12 ;  /* 0x0000000402187825 */ /* 0x000fc400078e020c */
[----:B------:R0:W5:Y:S02]  /*0260*/  LDG.E R19, desc[UR4][R12.64] ;  /* 0x000000040c137981 */ /* 0x000164000c1e1900 */
[----:B0-----:R-:W-:-:S05]  /*0270*/  IMAD.WIDE R12, R2, 0x4, R24 ;  /* 0x00000004020c7825 */ /* 0x001fca00078e0218 */
[----:B------:R-:W5:Y:S01]  /*0280*/  LDG.E R9, desc[UR4][R12.64] ;  /* 0x000000040c097981 */ /* 0x000f62000c1e1900 */
[----:B-1----:R-:W-:-:S06]  /*0290*/  IMAD.WIDE R10, R11, 0x4, R14 ;  /* 0x000000040b0a7825 */ /* 0x002fcc00078e020e */
[----:B------:R-:W2:Y:S04]  /*02a0*/  LDG.E R10, desc[UR4][R10.64] ;  /* 0x000000040a0a7981 */ /* 0x000ea8000c1e1900 */
[----:B------:R0:W5:Y:S02]  /*02b0*/  LDG.E R11, desc[UR4][R24.64] ;  /* 0x00000004180b7981 */ /* 0x000164000c1e1900 */
[----:B0-----:R-:W-:-:S06]  /*02c0*/  IMAD.WIDE R24, R2, 0x4, R12 ;  /* 0x0000000402187825 */ /* 0x001fcc00078e020c */
[----:B------:R-:W5:Y:S01]  /*02d0*/  LDG.E R24, desc[UR4][R24.64] ;  /* 0x0000000418187981 */ /* 0x000f62000c1e1900 */
[----:B------:R-:W-:-:S05]  /*02e0*/  IMAD.WIDE R30, R2, 0x4, R30 ;  /* 0x00000004021e7825 */ /* 0x000fca00078e021e */
[----:B------:R-:W5:Y:S01]  /*02f0*/  LDG.E R22, desc[UR4][R30.64] ;  /* 0x000000041e167981 */ /* 0x000f62000c1e1900 */
[----:B------:R-:W-:-:S05]  /*0300*/  IMAD.WIDE R12, R2, 0x4, R30 ;  /* 0x00000004020c7825 */ /* 0x000fca00078e021e */
[----:B------:R0:W5:Y:S01]  /*0310*/  LDG.E R20, desc[UR4][R12.64] ;  /* 0x000000040c147981 */ /* 0x000162000c1e1900 */
[----:B------:R-:W-:-:S05]  /*0320*/  IMAD.WIDE R28, R2, 0x4, R12 ;  /* 0x00000004021c7825 */ /* 0x000fca00078e020c */
[----:B------:R-:W5:Y:S01]  /*0330*/  LDG.E R18, desc[UR4][R28.64] ;  /* 0x000000041c127981 */ /* 0x000f62000c1e1900 */
[----:B--2---:R-:W-:Y:S02]  /*0340*/  IMAD R8, R16, R10, R8 ;  /* 0x0000000a10087224 */ /* 0x004fe400078e0208 */
[----:B------:R-:W-:-:S05]  /*0350*/  IMAD.WIDE R16, R2, 0x4, R28 ;  /* 0x0000000402107825 */ /* 0x000fca00078e021c */
[----:B------:R1:W2:Y:S01]  /*0360*/  LDG.E R10, desc[UR4][R16.64] ;  /* 0x00000004100a7981 */ /* 0x0002a2000c1e1900 */
[----:B0-----:R-:W-:-:S05]  /*0370*/  IMAD.WIDE R12, R2, 0x4, R16 ;  /* 0x00000004020c7825 */ /* 0x001fca00078e0210 */
[----:B------:R3:W2:Y:S01]  /*0380*/  LDG.E R26, desc[UR4][R12.64] ;  /* 0x000000040c1a7981 */ /* 0x0006a2000c1e1900 */
[----:B-1----:R-:W-:-:S05]  /*0390*/  IMAD.WIDE R16, R2, 0x4, R12 ;  /* 0x0000000402107825 */ /* 0x002fca00078e020c */
[----:B------:R0:W2:Y:S01]  /*03a0*/  LDG.E R25, desc[UR4][R16.64] ;  /* 0x0000000410197981 */ /* 0x0000a2000c1e1900 */
[----:B---3--:R-:W-:-:S04]  /*03b0*/  IMAD.WIDE R12, R27, 0x4, R14 ;  /* 0x000000041b0c7825 */ /* 0x008fc800078e020e */
[----:B0-----:R-:W-:-:S06]  /*03c0*/  IMAD.WIDE R16, R2, 0x4, R16 ;  /* 0x0000000402107825 */ /* 0x001fcc00078e0210 */
[----:B------:R-:W3:Y:S04]  /*03d0*/  LDG.E R16, desc[UR4][R16.64] ;  /* 0x0000000410107981 */ /* 0x000ee8000c1e1900 */
[----:B------:R4:W2:Y:S02]  /*03e0*/  LDG.E R17, desc[UR4][R12.64] ;  /* 0x000000040c117981 */ /* 0x0008a4000c1e1900 */
[----:B----4-:R-:W-:-:S05]  /*03f0*/  IMAD.WIDE R12, R23, 0x4, R14 ;  /* 0x00000004170c7825 */ /* 0x010fca00078e020e */
[----:B------:R5:W4:Y:S02]  /*0400*/  LDG.E R23, desc[UR4][R12.64] ;  /* 0x000000040c177981 */ /* 0x000b24000c1e1900 */
[----:B-----5:R-:W-:-:S05]  /*0410*/  IMAD.WIDE R12, R21, 0x4, R14 ;  /* 0x00000004150c7825 */ /* 0x020fca00078e020e */
[----:B------:R0:W5:Y:S02]  /*0420*/  LDG.E R21, desc[UR4][R12.64] ;  /* 0x000000040c157981 */ /* 0x000164000c1e1900 */
[----:B0-----:R-:W-:-:S05]  /*0430*/  IMAD.WIDE R12, R19, 0x4, R14 ;  /* 0x00000004130c7825 */ /* 0x001fca00078e020e */
[----:B------:R0:W3:Y:S02]  /*0440*/  LDG.E R19, desc[UR4][R12.64] ;  /* 0x000000040c137981 */ /* 0x0000e4000c1e1900 */
[----:B0-----:R-:W-:-:S05]  /*0450*/  IMAD.WIDE R12, R11, 0x4, R14 ;  /* 0x000000040b0c7825 */ /* 0x001fca00078e020e */
[----:B------:R0:W3:Y:S02]  /*0460*/  LDG.E R11, desc[UR4][R12.64] ;  /* 0x000000040c0b7981 */ /* 0x0000e4000c1e1900 */
[----:B0-----:R-:W-:-:S04]  /*0470*/  IMAD.WIDE R12, R9, 0x4, R14 ;  /* 0x00000004090c7825 */ /* 0x001fc800078e020e */
[----:B------:R-:W-:Y:S01]  /*0480*/  IMAD.WIDE R14, R24, 0x4, R14 ;  /* 0x00000004180e7825 */ /* 0x000fe200078e020e */
[----:B------:R-:W3:Y:S05]  /*0490*/  LDG.E R9, desc[UR4][R12.64] ;  /* 0x000000040c097981 */ /* 0x000eea000c1e1900 */
[----:B------:R-:W3:Y:S01]  /*04a0*/  LDG.E R14, desc[UR4][R14.64] ;  /* 0x000000040e0e7981 */ /* 0x000ee2000c1e1900 */
[----:B------:R-:W-:-:S04]  /*04b0*/  IADD3 R0, PT, PT, R0, 0x8, RZ ;  /* 0x0000000800007810 */ /* 0x000fc80007ffe0ff */
[----:B------:R-:W-:Y:S02]  /*04c0*/  ISETP.NE.AND P1, PT, R0, RZ, PT ;  /* 0x000000ff0000720c */ /* 0x000fe40003f25270 */
[----:B------:R-:W-:Y:S01]  /*04d0*/  LEA R7, R2, R7, 0x3 ;  /* 0x0000000702077211 */ /* 0x000fe200078e18ff */
[----:B--2---:R-:W-:-:S04]  /*04e0*/  IMAD R8, R22, R17, R8 ;  /* 0x0000001116087224 */ /* 0x004fc800078e0208 */
[----:B----4-:R-:W-:-:S04]  /*04f0*/  IMAD R8, R20, R23, R8 ;  /* 0x0000001714087224 */ /* 0x010fc800078e0208 */
[----:B-----5:R-:W-:-:S04]  /*0500*/  IMAD R8, R18, R21, R8 ;  /* 0x0000001512087224 */ /* 0x020fc800078e0208 */
[----:B---3--:R-:W-:-:S04]  /*0510*/  IMAD R8, R10, R19, R8 ;  /* 0x000000130a087224 */ /* 0x008fc800078e0208 */
[----:B------:R-:W-:-:S04]  /*0520*/  IMAD R8, R26, R11, R8 ;  /* 0x0000000b1a087224 */ /* 0x000fc800078e0208 */
[----:B------:R-:W-:-:S04]  /*0530*/  IMAD R9, R25, R9, R8 ;  /* 0x0000000919097224 */ /* 0x000fc800078e0208 */
[----:B------:R-:W-:Y:S01]  /*0540*/  IMAD R8, R16, R14, R9 ;  /* 0x0000000e10087224 */ /* 0x000fe200078e0209 */
[----:B------:R-:W-:Y:S06]  /*0550*/  @P1 BRA `(.L_x_15) ;  /* 0xfffffffc00041947 */ /* 0x000fec000383ffff */
.L_x_14:
[----:B------:R-:W-:Y:S05]  /*0560*/  @!P0 BRA `(.L_x_13) ;  /* 0x00000004001c8947 */ /* 0x000fea0003800000 */
[----:B------:R-:W-:Y:S02]  /*0570*/  ISETP.GE.U32.AND P0, PT, R5, 0x4, PT ;  /* 0x000000040500780c */ /* 0x000fe40003f06070 */
[----:B------:R-:W-:-:S04]  /*0580*/  LOP3.LUT R9, R4, 0x3, RZ, 0xc0, !PT ;  /* 0x0000000304097812 */ /* 0x000fc800078ec0ff */
[----:B------:R-:W-:-:S07]  /*0590*/  ISETP.NE.AND P1, PT, R9, RZ, PT ;  /* 0x000000ff0900720c */ /* 0x000fce0003f25270 */
[----:B------:R-:W-:Y:S06]  /*05a0*/  @!P0 BRA `(.L_x_16) ;  /* 0x0000000000848947 */ /* 0x000fec0003800000 */
[----:B------:R-:W0:Y:S01]  /*05b0*/  LDC.64 R14, c[0x0][0x388] ;  /* 0x0000e200ff0e7b82 */ /* 0x000e220000000a00 */
[----:B------:R-:W-:-:S07]  /*05c0*/  IMAD R7, R6, R2, R3 ;  /* 0x0000000206077224 */ /* 0x000fce00078e0203 */
[----:B------:R-:W1:Y:S08]  /*05d0*/  LDC.64 R22, c[0x0][0x380] ;  /* 0x0000e000ff167b82 */ /* 0x000e700000000a00 */
[----:B------:R-:W2:Y:S01]  /*05e0*/  LDC.64 R10, c[0x0][0x390] ;  /* 0x0000e400ff0a7b82 */ /* 0x000ea20000000a00 */
[----:B0-----:R-:W-:-:S05]  /*05f0*/  IMAD.WIDE R14, R7, 0x4, R14 ;  /* 0x00000004070e7825 */ /* 0x001fca00078e020e */
[----:B------:R-:W2:Y:S01]  /*0600*/  LDG.E R25, desc[UR4][R14.64] ;  /* 0x000000040e197981 */ /* 0x000ea2000c1e1900 */
[----:B------:R-:W-:-:S04]  /*0610*/  IMAD.WIDE R16, R2, 0x4, R14 ;  /* 0x0000000402107825 */ /* 0x000fc800078e020e */
[C---:B------:R-:W-:Y:S02]  /*0620*/  IMAD.WIDE R18, R2.reuse, 0x4, R16 ;  /* 0x0000000402127825 */ /* 0x040fe400078e0210 */
[----:B------:R-:W3:Y:S02]  /*0630*/  LDG.E R17, desc[UR4][R16.64] ;  /* 0x0000000410117981 */ /* 0x000ee4000c1e1900 */
[----:B------:R-:W-:Y:S02]  /*0640*/  IMAD.WIDE R20, R2, 0x4, R18 ;  /* 0x0000000402147825 */ /* 0x000fe400078e0212 */
[----:B------:R-:W4:Y:S04]  /*0650*/  LDG.E R19, desc[UR4][R18.64] ;  /* 0x0000000412137981 */ /* 0x000f28000c1e1900 */
[----:B------:R0:W5:Y:S01]  /*0660*/  LDG.E R5, desc[UR4][R20.64] ;  /* 0x0000000414057981 */ /* 0x000162000c1e1900 */
[----:B-1----:R-:W-:-:S05]  /*0670*/  IMAD.WIDE R22, R7, 0x4, R22 ;  /* 0x0000000407167825 */ /* 0x002fca00078e0216 */
[----:B------:R-:W5:Y:S01]  /*0680*/  LDG.E R7, desc[UR4][R22.64] ;  /* 0x0000000416077981 */ /* 0x000f62000c1e1900 */
[----:B------:R-:W-:-:S04]  /*0690*/  IMAD.WIDE R12, R2, 0x4, R22 ;  /* 0x00000004020c7825 */ /* 0x000fc800078e0216 */
[----:B--2---:R-:W-:-:S05]  /*06a0*/  IMAD.WIDE R24, R25, 0x4, R10 ;  /* 0x0000000419187825 */ /* 0x004fca00078e020a */
[----:B------:R-:W2:Y:S01]  /*06b0*/  LDG.E R0, desc[UR4][R24.64] ;  /* 0x0000000418007981 */ /* 0x000ea2000c1e1900 */
[----:B---3--:R-:W-:-:S04]  /*06c0*/  IMAD.WIDE R14, R17, 0x4, R10 ;  /* 0x00000004110e7825 */ /* 0x008fc800078e020a */
[C---:B------:R-:W-:Y:S02]  /*06d0*/  IMAD.WIDE R16, R2.reuse, 0x4, R12 ;  /* 0x0000000402107825 */ /* 0x040fe400078e020c */
[----:B------:R-:W3:Y:S02]  /*06e0*/  LDG.E R13, desc[UR4][R12.64] ;  /* 0x000000040c0d7981 */ /* 0x000ee4000c1e1900 */
[----:B----4-:R-:W-:Y:S02]  /*06f0*/  IMAD.WIDE R18, R19, 0x4, R10 ;  /* 0x0000000413127825 */ /* 0x010fe400078e020a */
[----:B------:R-:W3:Y:S02]  /*0700*/  LDG.E R14, desc[UR4][R14.64] ;  /* 0x000000040e0e7981 */ /* 0x000ee4000c1e1900 */
[----:B0-----:R-:W-:Y:S02]  /*0710*/  IMAD.WIDE R20, R2, 0x4, R16 ;  /* 0x0000000402147825 */ /* 0x001fe400078e0210 */
[----:B------:R-:W4:Y:S02]  /*0720*/  LDG.E R27, desc[UR4][R16.64] ;  /* 0x00000004101b7981 */ /* 0x000f24000c1e1900 */
[----:B-----5:R-:W-:-:S02]  /*0730*/  IMAD.WIDE R10, R5, 0x4, R10 ;  /* 0x00000004050a7825 */ /* 0x020fc400078e020a */
[----:B------:R-:W4:Y:S04]  /*0740*/  LDG.E R18, desc[UR4][R18.64] ;  /* 0x0000000412127981 */ /* 0x000f28000c1e1900 */
[----:B------:R-:W5:Y:S04]  /*0750*/  LDG.E R21, desc[UR4][R20.64] ;  /* 0x0000000414157981 */ /* 0x000f68000c1e1900 */
[----:B------:R-:W5:Y:S01]  /*0760*/  LDG.E R10, desc[UR4][R10.64] ;  /* 0x000000040a0a7981 */ /* 0x000f62000c1e1900 */
[----:B------:R-:W-:Y:S01]  /*0770*/  IADD3 R6, PT, PT, R6, 0x4, RZ ;  /* 0x0000000406067810 */ /* 0x000fe20007ffe0ff */
[----:B--2---:R-:W-:-:S04]  /*0780*/  IMAD R0, R7, R0, R8 ;  /* 0x0000000007007224 */ /* 0x004fc800078e0208 */
[----:B---3--:R-:W-:-:S04]  /*0790*/  IMAD R0, R13, R14, R0 ;  /* 0x0000000e0d007224 */ /* 0x008fc800078e0200 */
[----:B----4-:R-:W-:-:S04]  /*07a0*/  IMAD R0, R27, R18, R0 ;  /* 0x000000121b007224 */ /* 0x010fc800078e0200 */
[----:B-----5:R-:W-:-:S07]  /*07b0*/  IMAD R8, R21, R10, R0 ;  /* 0x0000000a15087224 */ /* 0x020fce00078e0200 */
.L_x_16:
[----:B------:R-:W-:Y:S05]  /*07c0*/  @!P1 BRA `(.L_x_13) ;  /* 0x0000000000849947 */ /* 0x000fea0003800000 */
[----:B------:R-:W0:Y:S01]  /*07d0*/  LDC.64 R10, c[0x0][0x388] ;  /* 0x0000e200ff0a7b82 */ /* 0x000e220000000a00 */
[----:B------:R-:W-:Y:S02]  /*07e0*/  ISETP.NE.AND P0, PT, R9, 0x1, PT ;  /* 0x000000010900780c */ /* 0x000fe40003f05270 */
[----:B------:R-:W-:-:S04]  /*07f0*/  LOP3.LUT R4, R4, 0x1, RZ, 0xc0, !PT ;  /* 0x0000000104047812 */ /* 0x000fc800078ec0ff */
[----:B------:R-:W-:Y:S01]  /*0800*/  ISETP.NE.U32.AND P1, PT, R4, 0x1, PT ;  /* 0x000000010400780c */ /* 0x000fe20003f25070 */
[----:B------:R-:W1:Y:S06]  /*0810*/  LDC.64 R14, c[0x0][0x388] ;  /* 0x0000e200ff0e7b82 */ /* 0x000e6c0000000a00 */
[CCC-:B------:R-:W-:Y:S01]  /*0820*/  @P0 IMAD R7, R6.reuse, R2.reuse, R3.reuse ;  /* 0x0000000206070224 */ /* 0x1c0fe200078e0203 */
[----:B------:R-:W-:Y:S01]  /*0830*/  @P0 IADD3 R6, PT, PT, R6, 0x2, RZ ;  /* 0x0000000206060810 */ /* 0x000fe20007ffe0ff */
[----:B------:R-:W2:Y:S04]  /*0840*/  LDC.64 R16, c[0x0][0x380] ;  /* 0x0000e000ff107b82 */ /* 0x000ea80000000a00 */
[----:B------:R-:W-:-:S02]  /*0850*/  @!P1 IMAD R6, R6, R2, R3 ;  /* 0x0000000206069224 */ /* 0x000fc400078e0203 */
[----:B0-----:R-:W-:Y:S02]  /*0860*/  @P0 IMAD.WIDE R18, R7, 0x4, R10 ;  /* 0x0000000407120825 */ /* 0x001fe400078e020a */
[----:B------:R-:W0:Y:S03]  /*0870*/  @P0 LDC.64 R12, c[0x0][0x390] ;  /* 0x0000e400ff0c0b82 */ /* 0x000e260000000a00 */
[----:B------:R-:W0:Y:S01]  /*0880*/  @P0 LDG.E R21, desc[UR4][R18.64] ;  /* 0x0000000412150981 */ /* 0x000e22000c1e1900 */
[----:B------:R-:W-:-:S04]  /*0890*/  @P0 IMAD.WIDE R24, R2, 0x4, R18 ;  /* 0x0000000402180825 */ /* 0x000fc800078e0212 */
[----:B------:R-:W3:Y:S01]  /*08a0*/  LDC.64 R10, c[0x0][0x380] ;  /* 0x0000e000ff0a7b82 */ /* 0x000ee20000000a00 */
[----:B-1----:R-:W-:Y:S01]  /*08b0*/  @!P1 IMAD.WIDE R14, R6, 0x4, R14 ;  /* 0x00000004060e9825 */ /* 0x002fe200078e020e */
[----:B------:R-:W4:Y:S05]  /*08c0*/  @P0 LDG.E R25, desc[UR4][R24.64] ;  /* 0x0000000418190981 */ /* 0x000f2a000c1e1900 */
[----:B------:R-:W5:Y:S01]  /*08d0*/  @!P1 LDG.E R15, desc[UR4][R14.64] ;  /* 0x000000040e0f9981 */ /* 0x000f62000c1e1900 */
[----:B------:R-:W5:Y:S01]  /*08e0*/  @!P1 LDC.64 R4, c[0x0][0x390] ;  /* 0x0000e400ff049b82 */ /* 0x000f620000000a00 */
[----:B--2---:R-:W-:-:S04]  /*08f0*/  @P0 IMAD.WIDE R16, R7, 0x4, R16 ;  /* 0x0000000407100825 */ /* 0x004fc800078e0210 */
[----:B------:R-:W-:Y:S02]  /*0900*/  @P0 IMAD.WIDE R22, R2, 0x4, R16 ;  /* 0x0000000402160825 */ /* 0x000fe400078e0210 */
[----:B------:R-:W2:Y:S04]  /*0910*/  @P0 LDG.E R17, desc[UR4][R16.64] ;  /* 0x0000000410110981 */ /* 0x000ea8000c1e1900 */
[----:B------:R-:W2:Y:S01]  /*0920*/  @P0 LDG.E R23, desc[UR4][R22.64] ;  /* 0x0000000416170981 */ /* 0x000ea2000c1e1900 */
[----:B---3--:R-:W-:-:S06]  /*0930*/  @!P1 IMAD.WIDE R10, R6, 0x4, R10 ;  /* 0x00000004060a9825 */ /* 0x008fcc00078e020a */
[----:B------:R-:W3:Y:S01]  /*0940*/  @!P1 LDG.E R11, desc[UR4][R10.64] ;  /* 0x000000040a0b9981 */ /* 0x000ee2000c1e1900 */
[----:B0-----:R-:W-:-:S06]  /*0950*/  @P0 IMAD.WIDE R20, R21, 0x4, R12 ;  /* 0x0000000415140825 */ /* 0x001fcc00078e020c */
[----:B------:R-:W2:Y:S01]  /*0960*/  @P0 LDG.E R20, desc[UR4][R20.64] ;  /* 0x0000000414140981 */ /* 0x000ea2000c1e1900 */
[----:B----4-:R-:W-:-:S04]  /*0970*/  @P0 IMAD.WIDE R12, R25, 0x4, R12 ;  /* 0x00000004190c0825 */ /* 0x010fc800078e020c */
[----:B-----5:R-:W-:Y:S02]  /*0980*/  @!P1 IMAD.WIDE R4, R15, 0x4, R4 ;  /* 0x000000040f049825 */ /* 0x020fe400078e0204 */
[----:B------:R-:W4:Y:S04]  /*0990*/  @P0 LDG.E R12, desc[UR4][R12.64] ;  /* 0x000000040c0c0981 */ /* 0x000f28000c1e1900 */
[----:B------:R-:W3:Y:S01]  /*09a0*/  @!P1 LDG.E R4, desc[UR4][R4.64] ;  /* 0x0000000404049981 */ /* 0x000ee2000c1e1900 */
[----:B--2---:R-:W-:-:S04]  /*09b0*/  @P0 IMAD R0, R17, R20, R8 ;  /* 0x0000001411000224 */ /* 0x004fc800078e0208 */
[----:B----4-:R-:W-:-:S04]  /*09c0*/  @P0 IMAD R8, R23, R12, R0 ;  /* 0x0000000c17080224 */ /* 0x010fc800078e0200 */
[----:B---3--:R-:W-:-:S07]  /*09d0*/  @!P1 IMAD R8, R11, R4, R8 ;  /* 0x000000040b089224 */ /* 0x008fce00078e0208 */
.L_x_13:
[----:B------:R-:W0:Y:S02]  /*09e0*/  LDC.64 R4, c[0x0][0x398] ;  /* 0x0000e600ff047b82 */ /* 0x000e240000000a00 */
[----:B0-----:R-:W-:-:S05]  /*09f0*/  IMAD.WIDE R2, R3, 0x4, R4 ;  /* 0x0000000403027825 */ /* 0x001fca00078e0204 */
[----:B------:R-:W-:Y:S01]  /*0a00*/  STG.E desc[UR4][R2.64], R8 ;  /* 0x0000000802007986 */ /* 0x000fe2000c101904 */
[----:B------:R-:W-:Y:S05]  /*0a10*/  EXIT ;  /* 0x000000000000794d */ /* 0x000fea0003800000 */
.L_x_17:
        /* <DEDUP_REMOVED lines=14> */
.L_x_21:


//--------------------- .text._Z9transposePKiPiii --------------------------
	.section	.text._Z9transposePKiPiii,"ax",@progbits
	.align	128
        .global         _Z9transposePKiPiii
        .type           _Z9transposePKiPiii,@function
        .size           _Z9transposePKiPiii,(.L_x_22 - _Z9transposePKiPiii)
        .other          _Z9transposePKiPiii,@"STO_CUDA_ENTRY STV_DEFAULT"
_Z9transposePKiPiii:
.text._Z9transposePKiPiii:
[----:B------:R-:W-:Y:S01]  /*0000*/  LDC R1, c[0x0][0x37c] ;  /* 0x0000df00ff017b82 */ /* 0x000fe20000000800 */
[----:B------:R-:W0:Y:S01]  /*0010*/  S2R R0, SR_TID.Y ;  /* 0x0000000000007919 */ /* 0x000e220000002200 */
[----:B------:R-:W1:Y:S01]  /*0020*/  LDCU.64 UR8, c[0x0][0x390] ;  /* 0x00007200ff0877ac */ /* 0x000e620008000a00 */
[----:B------:R-:W0:Y:S01]  /*0030*/  S2R R7, SR_CTAID.Y ;  /* 0x0000000000077919 */ /* 0x000e220000002600 */
[----:B------:R-:W2:Y:S01]  /*0040*/  LDCU.64 UR6, c[0x0][0x358] ;  /* 0x00006b00ff0677ac */ /* 0x000ea20008000a00 */
[----:B------:R-:W3:Y:S01]  /*0050*/  S2R R13, SR_CTAID.X ;  /* 0x00000000000d7919 */ /* 0x000ee20000002500 */
[----:B------:R-:W3:Y:S01]  /*0060*/  S2R R6, SR_TID.X ;  /* 0x0000000000067919 */ /* 0x000ee20000002100 */
[----:B0-----:R-:W-:-:S04]  /*0070*/  IMAD R15, R7, 0x20, R0 ;  /* 0x00000020070f7824 */ /* 0x001fc800078e0200 */
[C---:B------:R-:W-:Y:S01]  /*0080*/  VIADD R19, R15.reuse, 0x10 ;  /* 0x000000100f137836 */ /* 0x040fe20000000000 */
[C---:B------:R-:W-:Y:S02]  /*0090*/  IADD3 R17, PT, PT, R15.reuse, 0x8, RZ ;  /* 0x000000080f117810 */ /* 0x040fe40007ffe0ff */
[----:B------:R-:W-:Y:S01]  /*00a0*/  IADD3 R21, PT, PT, R15, 0x18, RZ ;  /* 0x000000180f157810 */ /* 0x000fe20007ffe0ff */
[----:B---3--:R-:W-:Y:S01]  /*00b0*/  IMAD R12, R13, 0x20, R6 ;  /* 0x000000200d0c7824 */ /* 0x008fe200078e0206 */
[----:B-1----:R-:W-:Y:S02]  /*00c0*/  ISETP.GE.AND P0, PT, R15, UR8, PT ;  /* 0x000000080f007c0c */ /* 0x002fe4000bf06270 */
[----:B------:R-:W-:Y:S02]  /*00d0*/  ISETP.GE.AND P3, PT, R17, UR8, PT ;  /* 0x0000000811007c0c */ /* 0x000fe4000bf66270 */
[----:B------:R-:W-:Y:S02]  /*00e0*/  ISETP.GE.AND P2, PT, R19, UR8, PT ;  /* 0x0000000813007c0c */ /* 0x000fe4000bf46270 */
[----:B------:R-:W-:-:S02]  /*00f0*/  ISETP.GE.AND P1, PT, R21, UR8, PT ;  /* 0x0000000815007c0c */ /* 0x000fc4000bf26270 */
[C---:B------:R-:W-:Y:S02]  /*0100*/  ISETP.GE.OR P0, PT, R12.reuse, UR9, P0 ;  /* 0x000000090c007c0c */ /* 0x040fe40008706670 */
[C---:B------:R-:W-:Y:S02]  /*0110*/  ISETP.GE.OR P3, PT, R12.reuse, UR9, P3 ;  /* 0x000000090c007c0c */ /* 0x040fe40009f66670 */
[C---:B------:R-:W-:Y:S02]  /*0120*/  ISETP.GE.OR P2, PT, R12.reuse, UR9, P2 ;  /* 0x000000090c007c0c */ /* 0x040fe40009746670 */
[----:B------:R-:W-:-:S07]  /*0130*/  ISETP.GE.OR P1, PT, R12, UR9, P1 ;  /* 0x000000090c007c0c */ /* 0x000fce0008f26670 */
[----:B------:R-:W0:Y:S01]  /*0140*/  @!P0 LDC.64 R10, c[0x0][0x380] ;  /* 0x0000e000ff0a8b82 */ /* 0x000e220000000a00 */
[--C-:B------:R-:W-:Y:S02]  /*0150*/  @!P0 IMAD R15, R15, UR9, R12.reuse ;  /* 0x000000090f0f8c24 */ /* 0x100fe4000f8e020c */
[--C-:B------:R-:W-:Y:S02]  /*0160*/  @!P3 IMAD R17, R17, UR9, R12.reuse ;  /* 0x000000091111bc24 */ /* 0x100fe4000f8e020c */
[--C-:B------:R-:W-:Y:S02]  /*0170*/  @!P2 IMAD R19, R19, UR9, R12.reuse ;  /* 0x000000091313ac24 */ /* 0x100fe4000f8e020c */
[----:B------:R-:W-:Y:S01]  /*0180*/  @!P1 IMAD R21, R21, UR9, R12 ;  /* 0x0000000915159c24 */ /* 0x000fe2000f8e020c */
[----:B------:R-:W1:Y:S08]  /*0190*/  @!P3 LDC.64 R8, c[0x0][0x380] ;  /* 0x0000e000ff08bb82 */ /* 0x000e700000000a00 */
[----:B------:R-:W3:Y:S08]  /*01a0*/  @!P2 LDC.64 R4, c[0x0][0x380] ;  /* 0x0000e000ff04ab82 */ /* 0x000ef00000000a00 */
[----:B------:R-:W4:Y:S01]  /*01b0*/  @!P1 LDC.64 R2, c[0x0][0x380] ;  /* 0x0000e000ff029b82 */ /* 0x000f220000000a00 */
[----:B0-----:R-:W-:-:S06]  /*01c0*/  @!P0 IMAD.WIDE R10, R15, 0x4, R10 ;  /* 0x000000040f0a8825 */ /* 0x001fcc00078e020a */
[----:B--2---:R0:W2:Y:S01]  /*01d0*/  @!P0 LDG.E R10, desc[UR6][R10.64] ;  /* 0x000000060a0a8981 */ /* 0x0040a2000c1e1900 */
[----:B-1----:R-:W-:-:S05]  /*01e0*/  @!P3 IMAD.WIDE R8, R17, 0x4, R8 ;  /* 0x000000041108b825 */ /* 0x002fca00078e0208 */
[----:B------:R-:W5:Y:S01]  /*01f0*/  @!P3 LDG.E R12, desc[UR6][R8.64] ;  /* 0x00000006080cb981 */ /* 0x000f62000c1e1900 */
[----:B---3--:R-:W-:-:S05]  /*0200*/  @!P2 IMAD.WIDE R4, R19, 0x4, R4 ;  /* 0x000000041304a825 */ /* 0x008fca00078e0204 */
[----:B------:R-:W3:Y:S01]  /*0210*/  @!P2 LDG.E R14, desc[UR6][R4.64] ;  /* 0x00000006040ea981 */ /* 0x000ee2000c1e1900 */
[----:B----4-:R-:W-:-:S05]  /*0220*/  @!P1 IMAD.WIDE R2, R21, 0x4, R2 ;  /* 0x0000000415029825 */ /* 0x010fca00078e0202 */
[----:B------:R1:W4:Y:S01]  /*0230*/  @!P1 LDG.E R16, desc[UR6][R2.64] ;  /* 0x0000000602109981 */ /* 0x000322000c1e1900 */
[----:B------:R-:W0:Y:S01]  /*0240*/  S2UR UR5, SR_CgaCtaId ;  /* 0x00000000000579c3 */ /* 0x000e220000008800 */
[----:B------:R-:W-:Y:S01]  /*0250*/  UMOV UR4, 0x400 ;  /* 0x0000040000047882 */ /* 0x000fe20000000000 */
[----:B------:R-:W-:Y:S01]  /*0260*/  IMAD R18, R13, 0x20, R0 ;  /* 0x000000200d127824 */ /* 0x000fe200078e0200 */
[----:B0-----:R-:W-:-:S06]  /*0270*/  ULEA UR4, UR5, UR4, 0x18 ;  /* 0x0000000405047291 */ /* 0x001fcc000f8ec0ff */
[----:B------:R-:W-:-:S05]  /*0280*/  LEA R11, R6, UR4, 0x2 ;  /* 0x00000004060b7c11 */ /* 0x000fca000f8e10ff */
[--C-:B-1----:R-:W-:Y:S02]  /*0290*/  IMAD R3, R6, 0x80, R11.reuse ;  /* 0x0000008006037824 */ /* 0x102fe400078e020b */
[----:B------:R-:W-:Y:S02]  /*02a0*/  IMAD R11, R0, 0x84, R11 ;  /* 0x00000084000b7824 */ /* 0x000fe400078e020b */
[C---:B------:R-:W-:Y:S01]  /*02b0*/  VIADD R20, R18.reuse, 0x8 ;  /* 0x0000000812147836 */ /* 0x040fe20000000000 */
[C---:B------:R-:W-:Y:S02]  /*02c0*/  IADD3 R22, PT, PT, R18.reuse, 0x10, RZ ;  /* 0x0000001012167810 */ /* 0x040fe40007ffe0ff */
[----:B------:R-:W-:Y:S02]  /*02d0*/  LEA R7, R7, R6, 0x5 ;  /* 0x0000000607077211 */ /* 0x000fe400078e28ff */
[----:B------:R-:W-:Y:S02]  /*02e0*/  ISETP.GE.AND P5, PT, R18, UR9, PT ;  /* 0x0000000912007c0c */ /* 0x000fe4000bfa6270 */
[----:B------:R-:W-:-:S02]  /*02f0*/  ISETP.GE.AND P6, PT, R20, UR9, PT ;  /* 0x0000000914007c0c */ /* 0x000fc4000bfc6270 */
[----:B------:R-:W-:Y:S02]  /*0300*/  ISETP.GE.AND P4, PT, R22, UR9, PT ;  /* 0x0000000916007c0c */ /* 0x000fe4000bf86270 */
[C---:B------:R-:W-:Y:S02]  /*0310*/  ISETP.GE.OR P5, PT, R7.reuse, UR8, P5 ;  /* 0x0000000807007c0c */ /* 0x040fe4000afa6670 */
[C---:B------:R-:W-:Y:S02]  /*0320*/  ISETP.GE.OR P6, PT, R7.reuse, UR8, P6 ;  /* 0x0000000807007c0c */ /* 0x040fe4000b7c6670 */
[----:B------:R-:W-:Y:S02]  /*0330*/  ISETP.GE.OR P4, PT, R7, UR8, P4 ;  /* 0x0000000807007c0c */ /* 0x000fe4000a786670 */
[----:B------:R-:W-:-:S07]  /*0340*/  LEA R0, R0, R3, 0x2 ;  /* 0x0000000300007211 */ /* 0x000fce00078e10ff */
[----:B------:R-:W0:Y:S08]  /*0350*/  @!P5 LDC.64 R8, c[0x0][0x388] ;  /* 0x0000e200ff08db82 */ /* 0x000e300000000a00 */
[----:B------:R-:W1:Y:S08]  /*0360*/  @!P6 LDC.64 R4, c[0x0][0x388] ;  /* 0x0000e200ff04eb82 */ /* 0x000e700000000a00 */
[----:B------:R-:W1:Y:S01]  /*0370*/  @!P4 LDC.64 R2, c[0x0][0x388] ;  /* 0x0000e200ff02cb82 */ /* 0x000e620000000a00 */
[C---:B------:R-:W-:Y:S01]  /*0380*/  IADD3 R6, PT, PT, R18.reuse, 0x18, RZ ;  /* 0x0000001812067810 */ /* 0x040fe20007ffe0ff */
[----:B------:R-:W-:-:S02]  /*0390*/  @!P5 IMAD R15, R18, UR8, R7 ;  /* 0x00000008120fdc24 */ /* 0x000fc4000f8e0207 */
[----:B------:R-:W-:Y:S02]  /*03a0*/  @!P4 IMAD R21, R22, UR8, R7 ;  /* 0x000000081615cc24 */ /* 0x000fe4000f8e0207 */
[----:B0-----:R-:W-:-:S04]  /*03b0*/  @!P5 IMAD.WIDE R8, R15, 0x4, R8 ;  /* 0x000000040f08d825 */ /* 0x001fc800078e0208 */
[----:B-1----:R-:W-:Y:S01]  /*03c0*/  @!P4 IMAD.WIDE R2, R21, 0x4, R2 ;  /* 0x000000041502c825 */ /* 0x002fe200078e0202 */
[----:B--2---:R-:W-:Y:S04]  /*03d0*/  @!P0 STS [R11], R10 ;  /* 0x0000000a0b008388 */ /* 0x004fe80000000800 */
[----:B-----5:R-:W-:Y:S04]  /*03e0*/  @!P3 STS [R11+0x420], R12 ;  /* 0x0004200c0b00b388 */ /* 0x020fe80000000800 */
[----:B---3--:R-:W-:Y:S04]  /*03f0*/  @!P2 STS [R11+0x840], R14 ;  /* 0x0008400e0b00a388 */ /* 0x008fe80000000800 */
[----:B----4-:R0:W-:Y:S01]  /*0400*/  @!P1 STS [R11+0xc60], R16 ;  /* 0x000c60100b009388 */ /* 0x0101e20000000800 */
[----:B------:R-:W-:Y:S06]  /*0410*/  BAR.SYNC.DEFER_BLOCKING 0x0 ;  /* 0x0000000000007b1d */ /* 0x000fec0000010000 */
[----:B------:R-:W1:Y:S04]  /*0420*/  @!P5 LDS R13, [R0] ;  /* 0x00000000000dd984 */ /* 0x000e680000000800 */
[----:B------:R-:W2:Y:S04]  /*0430*/  @!P6 LDS R17, [R0+0x20] ;  /* 0x000020000011e984 */ /* 0x000ea80000000800 */
[----:B------:R-:W3:Y:S01]  /*0440*/  @!P4 LDS R19, [R0+0x40] ;  /* 0x000040000013c984 */ /* 0x000ee20000000800 */
[----:B------:R-:W-:Y:S01]  /*0450*/  ISETP.GE.AND P0, PT, R6, UR9, PT ;  /* 0x0000000906007c0c */ /* 0x000fe2000bf06270 */
[----:B0-----:R-:W-:-:S03]  /*0460*/  @!P6 IMAD R11, R20, UR8, R7 ;  /* 0x00000008140bec24 */ /* 0x001fc6000f8e0207 */
[----:B------:R-:W-:Y:S01]  /*0470*/  ISETP.GE.OR P0, PT, R7, UR8, P0 ;  /* 0x0000000807007c0c */ /* 0x000fe20008706670 */
[----:B------:R-:W-:Y:S01]  /*0480*/  @!P6 IMAD.WIDE R4, R11, 0x4, R4 ;  /* 0x000000040b04e825 */ /* 0x000fe200078e0204 */
[----:B-1----:R0:W-:Y:S04]  /*0490*/  @!P5 STG.E desc[UR6][R8.64], R13 ;  /* 0x0000000d0800d986 */ /* 0x0021e8000c101906 */
[----:B--2---:R0:W-:Y:S04]  /*04a0*/  @!P6 STG.E desc[UR6][R4.64], R17 ;  /* 0x000000110400e986 */ /* 0x0041e8000c101906 */
[----:B---3--:R0:W-:Y:S03]  /*04b0*/  @!P4 STG.E desc[UR6][R2.64], R19 ;  /* 0x000000130200c986 */ /* 0x0081e6000c101906 */
[----:B------:R-:W-:Y:S05]  /*04c0*/  @P0 EXIT ;  /* 0x000000000000094d */ /* 0x000fea0003800000 */
[----:B0-----:R-:W0:Y:S01]  /*04d0*/  LDS R5, [R0+0x60] ;  /* 0x0000600000057984 */ /* 0x001e220000000800 */
[----:B------:R-:W1:Y:S01]  /*04e0*/  LDC.64 R2, c[0x0][0x388] ;  /* 0x0000e200ff027b82 */ /* 0x000e620000000a00 */
[----:B------:R-:W-:-:S04]  /*04f0*/  IMAD R7, R6, UR8, R7 ;  /* 0x0000000806077c24 */ /* 0x000fc8000f8e0207 */
[----:B-1----:R-:W-:-:S05]  /*0500*/  IMAD.WIDE R2, R7, 0x4, R2 ;  /* 0x0000000407027825 */ /* 0x002fca00078e0202 */
[----:B0-----:R-:W-:Y:S01]  /*0510*/  STG.E desc[UR6][R2.64], R5 ;  /* 0x0000000502007986 */ /* 0x001fe2000c101906 */
[----:B------:R-:W-:Y:S05]  /*0520*/  EXIT ;  /* 0x000000000000794d */ /* 0x000fea0003800000 */
.L_x_18:
        /* <DEDUP_REMOVED lines=13> */
.L_x_22:


//--------------------- .nv.shared._Z13parallel_copyPiS_S_ii --------------------------
	.section	.nv.shared._Z13parallel_copyPiS_S_ii,"aw",@nobits
	.sectionflags	@""
	.align	16
	.zero		1024


//--------------------- .nv.shared.reserved.0     --------------------------
	.section	.nv.shared.reserved.0,"aw",@nobits
	.weak		__nv_reservedSMEM_offset_0_alias
	.size		__nv_reservedSMEM_offset_0_alias, 0, 64
	.other		__nv_reservedSMEM_offset_0_alias,@"STO_CUDA_RESERVED_SHARED STV_DEFAULT"
__nv_reservedSMEM_offset_0_alias:
	.zero		0
	.zero		64


//--------------------- .nv.shared._Z23parallel_count_sort_JDSPiS_S_S_ii --------------------------
	.section	.nv.shared._Z23parallel_count_sort_JDSPiS_S_S_ii,"aw",@nobits
	.sectionflags	@""
	.align	16
	.zero		1024


//--------------------- .nv.shared._Z12parallel_ELLPiS_S_S_ii --------------------------
	.section	.nv.shared._Z12parallel_ELLPiS_S_S_ii,"aw",@nobits
	.sectionflags	@""
	.align	16
	.zero		1024


//--------------------- .nv.shared._Z9transposePKiPiii --------------------------
	.section	.nv.shared._Z9transposePKiPiii,"aw",@nobits
	.sectionflags	@""
	.align	16
.nv.shared._Z9transposePKiPiii:
	.zero		5248


//--------------------- .nv.constant0._Z13parallel_copyPiS_S_ii --------------------------
	.section	.nv.constant0._Z13parallel_copyPiS_S_ii,"a",@progbits
	.sectionflags	@""
	.align	4
.nv.constant0._Z13parallel_copyPiS_S_ii:
	.zero		928


//--------------------- .nv.constant0._Z23parallel_count_sort_JDSPiS_S_S_ii --------------------------
	.section	.nv.constant0._Z23parallel_count_sort_JDSPiS_S_S_ii,"a",@progbits
	.sectionflags	@""
	.align	4
.nv.constant0._Z23parallel_count_sort_JDSPiS_S_S_ii:
	.zero		936


//--------------------- .nv.constant0._Z12parallel_ELLPiS_S_S_ii --------------------------
	.section	.nv.constant0._Z12parallel_ELLPiS_S_S_ii,"a",@progbits
	.sectionflags	@""
	.align	4
.nv.constant0._Z12parallel_ELLPiS_S_S_ii:
	.zero		936


//--------------------- .nv.constant0._Z9transposePKiPiii --------------------------
	.section	.nv.constant0._Z9transposePKiPiii,"a",@progbits
	.sectionflags	@""
	.align	4
.nv.constant0._Z9transposePKiPiii:
	.zero		920


//--------------------- SYMBOLS --------------------------

	.type		.nv.reservedSmem.offset0,@object
	.size		.nv.reservedSmem.offset0,0x4
	.type		.nv.reservedSmem.cap,@object
	.size		.nv.reservedSmem.cap,0x4
